	.target	sm_90a

	.elftype	@"ET_EXEC"


//--------------------- .note.nv.tkinfo           --------------------------
	.section	.note.nv.tkinfo,"",@"SHT_NOTE"
	.sectionflags	@"SHF_NOTE_NV_TKINFO"
	.tkinfo
        /*0018*/ 	.word	0x00000002
        /*0030*/ 	.string	""
        /*0030*/ 	.string	"ptxas"
        /*0030*/ 	.string	"Cuda compilation tools, release 13.0, V13.0.88"
        /*0030*/ 	.string	"Build cuda_13.0.r13.0/compiler.36424714_0"
        /*0030*/ 	.string	"-arch sm_90a -m 64 "



//--------------------- .note.nv.cuinfo           --------------------------
	.section	.note.nv.cuinfo,"",@"SHT_NOTE"
	.sectionflags	@"SHF_NOTE_NV_CUINFO"
        /*0018*/ 	.short	0x0002
        /*001a*/ 	.short	0x005a
        /*001c*/ 	.short	0x0082
	.zero		2


//--------------------- .nv.info                  --------------------------
	.section	.nv.info,"",@"SHT_CUDA_INFO"
	.align	4


	//----- nvinfo : EIATTR_REGCOUNT
	.align		4
        /*0000*/ 	.byte	0x04, 0x2f
        /*0002*/ 	.short	(.L_12 - .L_11)
	.align		4
.L_11:
        /*0004*/ 	.word	index@(_ZN7cutlass13device_kernelINS_4gemm6kernel13GemmUniversalIN4cute5tupleIJiiiiEEENS1_10collective13CollectiveMmaINS1_37MainloopSm90TmaGmmaWarpSpecializedFP8ILi3ENS5_IJNS4_1CILi1EEESB_SB_EEENS1_35KernelTmaWarpSpecializedCooperativeEEENS5_IJNSA_ILi256EEENSA_ILi64EEENSA_ILi32EEEEEENS_12float_e5m2_tENS5_IJlSB_lEEESJ_SK_NS4_8TiledMMAINS4_8MMA_AtomIJNS4_4SM904GMMA30MMA_64x64x32_F32E5M2E5M2_SS_TNILNSO_7ScaleInE1ELSQ_1EEEEEENS4_6LayoutINS5_IJNSA_ILi2EEESB_SB_EEENS5_IJSB_NSA_ILi0EEESW_EEEEENS5_IJNS4_10UnderscoreESZ_SZ_EEEEENS4_13SM90_TMA_LOADENS4_14ComposedLayoutINS4_7SwizzleILi1ELi4ELi3EEENS4_18smem_ptr_flag_bitsILi8EEENST_INS5_IJNSA_ILi8EEESH_EEENS5_IJSH_SB_EEEEEEEvNS4_8identityES12_S1C_vS1D_EENS_8epilogue10collective6detail29Sm90TmaWarpSpecializedAdapterINS1G_15DefaultEpilogueISJ_SK_SK_NS1F_6thread17LinearCombinationISJ_Li1EffLNS1K_9ScaleType4KindE0ELNS_15FloatRoundStyleE2ESJ_EENS1_15EpilogueDefaultEEEEEvvEEEEvNT_6ParamsE)
        /*0008*/ 	.word	0x000000a8


	//----- nvinfo : EIATTR_FRAME_SIZE
	.align		4
.L_12:
        /*000c*/ 	.byte	0x04, 0x11
        /*000e*/ 	.short	(.L_14 - .L_13)
	.align		4
.L_13:
        /*0010*/ 	.word	index@(_ZN7cutlass13device_kernelINS_4gemm6kernel13GemmUniversalIN4cute5tupleIJiiiiEEENS1_10collective13CollectiveMmaINS1_37MainloopSm90TmaGmmaWarpSpecializedFP8ILi3ENS5_IJNS4_1CILi1EEESB_SB_EEENS1_35KernelTmaWarpSpecializedCooperativeEEENS5_IJNSA_ILi256EEENSA_ILi64EEENSA_ILi32EEEEEENS_12float_e5m2_tENS5_IJlSB_lEEESJ_SK_NS4_8TiledMMAINS4_8MMA_AtomIJNS4_4SM904GMMA30MMA_64x64x32_F32E5M2E5M2_SS_TNILNSO_7ScaleInE1ELSQ_1EEEEEENS4_6LayoutINS5_IJNSA_ILi2EEESB_SB_EEENS5_IJSB_NSA_ILi0EEESW_EEEEENS5_IJNS4_10UnderscoreESZ_SZ_EEEEENS4_13SM90_TMA_LOADENS4_14ComposedLayoutINS4_7SwizzleILi1ELi4ELi3EEENS4_18smem_ptr_flag_bitsILi8EEENST_INS5_IJNSA_ILi8EEESH_EEENS5_IJSH_SB_EEEEEEEvNS4_8identityES12_S1C_vS1D_EENS_8epilogue10collective6detail29Sm90TmaWarpSpecializedAdapterINS1G_15DefaultEpilogueISJ_SK_SK_NS1F_6thread17LinearCombinationISJ_Li1EffLNS1K_9ScaleType4KindE0ELNS_15FloatRoundStyleE2ESJ_EENS1_15EpilogueDefaultEEEEEvvEEEEvNT_6ParamsE)
        /*0014*/ 	.word	0x00000000


	//----- nvinfo : EIATTR_MIN_STACK_SIZE
	.align		4
.L_14:
        /*0018*/ 	.byte	0x04, 0x12
        /*001a*/ 	.short	(.L_16 - .L_15)
	.align		4
.L_15:
        /*001c*/ 	.word	index@(_ZN7cutlass13device_kernelINS_4gemm6kernel13GemmUniversalIN4cute5tupleIJiiiiEEENS1_10collective13CollectiveMmaINS1_37MainloopSm90TmaGmmaWarpSpecializedFP8ILi3ENS5_IJNS4_1CILi1EEESB_SB_EEENS1_35KernelTmaWarpSpecializedCooperativeEEENS5_IJNSA_ILi256EEENSA_ILi64EEENSA_ILi32EEEEEENS_12float_e5m2_tENS5_IJlSB_lEEESJ_SK_NS4_8TiledMMAINS4_8MMA_AtomIJNS4_4SM904GMMA30MMA_64x64x32_F32E5M2E5M2_SS_TNILNSO_7ScaleInE1ELSQ_1EEEEEENS4_6LayoutINS5_IJNSA_ILi2EEESB_SB_EEENS5_IJSB_NSA_ILi0EEESW_EEEEENS5_IJNS4_10UnderscoreESZ_SZ_EEEEENS4_13SM90_TMA_LOADENS4_14ComposedLayoutINS4_7SwizzleILi1ELi4ELi3EEENS4_18smem_ptr_flag_bitsILi8EEENST_INS5_IJNSA_ILi8EEESH_EEENS5_IJSH_SB_EEEEEEEvNS4_8identityES12_S1C_vS1D_EENS_8epilogue10collective6detail29Sm90TmaWarpSpecializedAdapterINS1G_15DefaultEpilogueISJ_SK_SK_NS1F_6thread17LinearCombinationISJ_Li1EffLNS1K_9ScaleType4KindE0ELNS_15FloatRoundStyleE2ESJ_EENS1_15EpilogueDefaultEEEEEvvEEEEvNT_6ParamsE)
        /*0020*/ 	.word	0x00000000
.L_16:


//--------------------- .nv.compat                --------------------------
	.section	.nv.compat,"",@"SHT_CUDA_COMPAT_INFO"
	.align	4
        /*0000*/ 	.byte	0x02, 0x09, 0x01, 0x00, 0x02, 0x02, 0x04, 0x00, 0x02, 0x05, 0x05, 0x00, 0x03, 0x07, 0x01, 0x01
        /*0010*/ 	.byte	0x02, 0x03, 0x01, 0x00, 0x02, 0x06, 0x01, 0x00, 0x04, 0x0b, 0x08, 0x00, 0x00, 0x00, 0x00, 0x00
        /*0020*/ 	.byte	0x00, 0x00, 0x00, 0x00


//--------------------- .nv.info._ZN7cutlass13device_kernelINS_4gemm6kernel13GemmUniversalIN4cute5tupleIJiiiiEEENS1_10collective13CollectiveMmaINS1_37MainloopSm90TmaGmmaWarpSpecializedFP8ILi3ENS5_IJNS4_1CILi1EEESB_SB_EEENS1_35KernelTmaWarpSpecializedCooperativeEEENS5_IJNSA_ILi256EEENSA_ILi64EEENSA_ILi32EEEEEENS_12float_e5m2_tENS5_IJlSB_lEEESJ_SK_NS4_8TiledMMAINS4_8MMA_AtomIJNS4_4SM904GMMA30MMA_64x64x32_F32E5M2E5M2_SS_TNILNSO_7ScaleInE1ELSQ_1EEEEEENS4_6LayoutINS5_IJNSA_ILi2EEESB_SB_EEENS5_IJSB_NSA_ILi0EEESW_EEEEENS5_IJNS4_10UnderscoreESZ_SZ_EEEEENS4_13SM90_TMA_LOADENS4_14ComposedLayoutINS4_7SwizzleILi1ELi4ELi3EEENS4_18smem_ptr_flag_bitsILi8EEENST_INS5_IJNSA_ILi8EEESH_EEENS5_IJSH_SB_EEEEEEEvNS4_8identityES12_S1C_vS1D_EENS_8epilogue10collective6detail29Sm90TmaWarpSpecializedAdapterINS1G_15DefaultEpilogueISJ_SK_SK_NS1F_6thread17LinearCombinationISJ_Li1EffLNS1K_9ScaleType4KindE0ELNS_15FloatRoundStyleE2ESJ_EENS1_15EpilogueDefaultEEEEEvvEEEEvNT_6ParamsE --------------------------
	.section	.nv.info._ZN7cutlass13device_kernelINS_4gemm6kernel13GemmUniversalIN4cute5tupleIJiiiiEEENS1_10collective13CollectiveMmaINS1_37MainloopSm90TmaGmmaWarpSpecializedFP8ILi3ENS5_IJNS4_1CILi1EEESB_SB_EEENS1_35KernelTmaWarpSpecializedCooperativeEEENS5_IJNSA_ILi256EEENSA_ILi64EEENSA_ILi32EEEEEENS_12float_e5m2_tENS5_IJlSB_lEEESJ_SK_NS4_8TiledMMAINS4_8MMA_AtomIJNS4_4SM904GMMA30MMA_64x64x32_F32E5M2E5M2_SS_TNILNSO_7ScaleInE1ELSQ_1EEEEEENS4_6LayoutINS5_IJNSA_ILi2EEESB_SB_EEENS5_IJSB_NSA_ILi0EEESW_EEEEENS5_IJNS4_10UnderscoreESZ_SZ_EEEEENS4_13SM90_TMA_LOADENS4_14ComposedLayoutINS4_7SwizzleILi1ELi4ELi3EEENS4_18smem_ptr_flag_bitsILi8EEENST_INS5_IJNSA_ILi8EEESH_EEENS5_IJSH_SB_EEEEEEEvNS4_8identityES12_S1C_vS1D_EENS_8epilogue10collective6detail29Sm90TmaWarpSpecializedAdapterINS1G_15DefaultEpilogueISJ_SK_SK_NS1F_6thread17LinearCombinationISJ_Li1EffLNS1K_9ScaleType4KindE0ELNS_15FloatRoundStyleE2ESJ_EENS1_15EpilogueDefaultEEEEEvvEEEEvNT_6ParamsE,"",@"SHT_CUDA_INFO"
	.sectionflags	@""
	.align	4


	//----- nvinfo : EIATTR_CUDA_API_VERSION
	.align		4
        /*0000*/ 	.byte	0x04, 0x37
        /*0002*/ 	.short	(.L_18 - .L_17)
.L_17:
        /*0004*/ 	.word	0x00000082


	//----- nvinfo : EIATTR_KPARAM_INFO
	.align		4
.L_18:
        /*0008*/ 	.byte	0x04, 0x17
        /*000a*/ 	.short	(.L_20 - .L_19)
.L_19:
        /*000c*/ 	.word	0x00000000
        /*0010*/ 	.short	0x0000
        /*0012*/ 	.short	0x0070
        /*0014*/ 	.byte	0x00, 0xf0, 0x01, 0x10


	//----- nvinfo : EIATTR_SPARSE_MMA_MASK
	.align		4
.L_20:
        /*0018*/ 	.byte	0x03, 0x50
        /*001a*/ 	.short	0x0000


	//----- nvinfo : EIATTR_MAXREG_COUNT
	.align		4
        /*001c*/ 	.byte	0x03, 0x1b
        /*001e*/ 	.short	0x00a8


	//----- nvinfo : EIATTR_NUM_BARRIERS
	.align		4
        /*0020*/ 	.byte	0x02, 0x4c
        /*0022*/ 	.byte	0x01
	.zero		1


	//----- nvinfo : EIATTR_MERCURY_ISA_VERSION
	.align		4
        /*0024*/ 	.byte	0x03, 0x5f
        /*0026*/ 	.short	0x0101


	//----- nvinfo : EIATTR_INT_WARP_WIDE_INSTR_OFFSETS
	.align		4
        /*0028*/ 	.byte	0x04, 0x31
        /*002a*/ 	.short	(.L_22 - .L_21)


	//   ....[0]....
.L_21:
        /*002c*/ 	.word	0x000003b0


	//   ....[1]....
        /*0030*/ 	.word	0x000003c0


	//   ....[2]....
        /*0034*/ 	.word	0x000004b0


	//----- nvinfo : EIATTR_COOP_GROUP_MASK_REGIDS
	.align		4
.L_22:
        /*0038*/ 	.byte	0x04, 0x29
        /*003a*/ 	.short	(.L_24 - .L_23)


	//   ....[0]....
.L_23:
        /*003c*/ 	.word	0xffffffff


	//   ....[1]....
        /*0040*/ 	.word	0xffffffff


	//   ....[2]....
        /*0044*/ 	.word	0xffffffff


	//   ....[3]....
        /*0048*/ 	.word	0xffffffff


	//   ....[4]....
        /*004c*/ 	.word	0xffffffff


	//----- nvinfo : EIATTR_COOP_GROUP_INSTR_OFFSETS
	.align		4
.L_24:
        /*0050*/ 	.byte	0x04, 0x28
        /*0052*/ 	.short	(.L_26 - .L_25)


	//   ....[0]....
.L_25:
        /*0054*/ 	.word	0x00000060


	//   ....[1]....
        /*0058*/ 	.word	0x00000070


	//   ....[2]....
        /*005c*/ 	.word	0x00000130


	//   ....[3]....
        /*0060*/ 	.word	0x000002a0


	//   ....[4]....
        /*0064*/ 	.word	0x00000fa0


	//----- nvinfo : EIATTR_REG_RECONFIG
	.align		4
.L_26:
        /*0068*/ 	.byte	0x01, 0x54
	.zero		2


	//----- nvinfo : EIATTR_MBARRIER_INSTR_OFFSETS
	.align		4
        /*006c*/ 	.byte	0x04, 0x39
        /*006e*/ 	.short	(.L_28 - .L_27)


	//   ....[0]....
.L_27:
        /*0070*/ 	.word	0x00000230
        /*0074*/ 	.word	0x000000ff
        /*0078*/ 	.word	0x00000000
        /*007c*/ 	.short	0x0100
        /*007e*/ 	.byte	0x08
	.zero		1


	//   ....[1]....
        /*0080*/ 	.word	0x00000240
        /*0084*/ 	.word	0x000000ff
        /*0088*/ 	.word	0x00000018
        /*008c*/ 	.short	0x0100
        /*008e*/ 	.byte	0x08
	.zero		1


	//   ....[2]....
        /*0090*/ 	.word	0x00000250
        /*0094*/ 	.word	0x000000ff
        /*0098*/ 	.word	0x00000008
        /*009c*/ 	.short	0x0100
        /*009e*/ 	.byte	0x08
	.zero		1


	//   ....[3]....
        /*00a0*/ 	.word	0x00000260
        /*00a4*/ 	.word	0x000000ff
        /*00a8*/ 	.word	0x00000020
        /*00ac*/ 	.short	0x0100
        /*00ae*/ 	.byte	0x08
	.zero		1


	//   ....[4]....
        /*00b0*/ 	.word	0x00000270
        /*00b4*/ 	.word	0x000000ff
        /*00b8*/ 	.word	0x00000010
        /*00bc*/ 	.short	0x0100
        /*00be*/ 	.byte	0x08
	.zero		1


	//   ....[5]....
        /*00c0*/ 	.word	0x00000280
        /*00c4*/ 	.word	0x000000ff
        /*00c8*/ 	.word	0x00000028
        /*00cc*/ 	.short	0x0100
        /*00ce*/ 	.byte	0x08
	.zero		1


	//   ....[6]....
        /*00d0*/ 	.word	0x00000500
        /*00d4*/ 	.word	0x000000ff
        /*00d8*/ 	.word	0x00000040
        /*00dc*/ 	.short	0x0100
        /*00de*/ 	.byte	0x06
	.zero		1


	//   ....[7]....
        /*00e0*/ 	.word	0x00000560
        /*00e4*/ 	.word	0x000000ff
        /*00e8*/ 	.word	0x00000048
        /*00ec*/ 	.short	0x0100
        /*00ee*/ 	.byte	0x06
	.zero		1


	//   ....[8]....
        /*00f0*/ 	.word	0x000014d0
        /*00f4*/ 	.word	0x000000ff
        /*00f8*/ 	.word	0x00000000
        /*00fc*/ 	.short	0x010a
        /*00fe*/ 	.byte	0x07
	.zero		1


	//   ....[9]....
        /*0100*/ 	.word	0x00001530
        /*0104*/ 	.word	0x000000ff
        /*0108*/ 	.word	0x00000000
        /*010c*/ 	.short	0x010a
        /*010e*/ 	.byte	0x07
	.zero		1


	//   ....[10]....
        /*0110*/ 	.word	0x00001e40
        /*0114*/ 	.word	0x000000ff
        /*0118*/ 	.word	0x00000000
        /*011c*/ 	.short	0x010a
        /*011e*/ 	.byte	0x0c
	.zero		1


	//   ....[11]....
        /*0120*/ 	.word	0x00001e80
        /*0124*/ 	.word	0x000000ff
        /*0128*/ 	.word	0x00000000
        /*012c*/ 	.short	0x010a
        /*012e*/ 	.byte	0x0c
	.zero		1


	//   ....[12]....
        /*0130*/ 	.word	0x000024a0
        /*0134*/ 	.word	0x000000ff
        /*0138*/ 	.word	0x00000000
        /*013c*/ 	.short	0x0101
        /*013e*/ 	.byte	0x08
	.zero		1


	//   ....[13]....
        /*0140*/ 	.word	0x00002af0
        /*0144*/ 	.word	0x000000ff
        /*0148*/ 	.word	0x00000000
        /*014c*/ 	.short	0x0101
        /*014e*/ 	.byte	0x08
	.zero		1


	//   ....[14]....
        /*0150*/ 	.word	0x00008600
        /*0154*/ 	.word	0x00000013
        /*0158*/ 	.word	0x00000018
        /*015c*/ 	.short	0x010a
        /*015e*/ 	.byte	0x3f
	.zero		1


	//   ....[15]....
        /*0160*/ 	.word	0x000089a0
        /*0164*/ 	.word	0x00000008
        /*0168*/ 	.word	0x00000048
        /*016c*/ 	.short	0x0101
        /*016e*/ 	.byte	0x3f
	.zero		1


	//   ....[16]....
        /*0170*/ 	.word	0x000090b0
        /*0174*/ 	.word	0x00000004
        /*0178*/ 	.word	0x00000000
        /*017c*/ 	.short	0x010a
        /*017e*/ 	.byte	0x3f
	.zero		1


	//   ....[17]....
        /*0180*/ 	.word	0x00009130
        /*0184*/ 	.word	0x00000006
        /*0188*/ 	.word	0x00000000
        /*018c*/ 	.short	0x010a
        /*018e*/ 	.byte	0x3f
	.zero		1


	//   ....[18]....
        /*0190*/ 	.word	0x000091c0
        /*0194*/ 	.word	0x00000003
        /*0198*/ 	.word	0x00000000
        /*019c*/ 	.short	0x010a
        /*019e*/ 	.byte	0x3f
	.zero		1


	//   ....[19]....
        /*01a0*/ 	.word	0x00009230
        /*01a4*/ 	.word	0x0000000b
        /*01a8*/ 	.word	0x00000000
        /*01ac*/ 	.short	0x010a
        /*01ae*/ 	.byte	0x3f
	.zero		1


	//   ....[20]....
        /*01b0*/ 	.word	0x00009290
        /*01b4*/ 	.word	0x0000000c
        /*01b8*/ 	.word	0x00000000
        /*01bc*/ 	.short	0x010a
        /*01be*/ 	.byte	0x3f
	.zero		1


	//   ....[21]....
        /*01c0*/ 	.word	0x00009360
        /*01c4*/ 	.word	0x00000013
        /*01c8*/ 	.word	0x00000018
        /*01cc*/ 	.short	0x010a
        /*01ce*/ 	.byte	0x3f
	.zero		1


	//   ....[22]....
        /*01d0*/ 	.word	0x00009440
        /*01d4*/ 	.word	0x00000004
        /*01d8*/ 	.word	0x00000000
        /*01dc*/ 	.short	0x010a
        /*01de*/ 	.byte	0x3f
	.zero		1


	//   ....[23]....
        /*01e0*/ 	.word	0x00009490
        /*01e4*/ 	.word	0x00000006
        /*01e8*/ 	.word	0x00000000
        /*01ec*/ 	.short	0x010a
        /*01ee*/ 	.byte	0x3f
	.zero		1


	//----- nvinfo : EIATTR_NUM_MBARRIERS
	.align		4
.L_28:
        /*01f0*/ 	.byte	0x03, 0x38
        /*01f2*/ 	.short	0x0008


	//----- nvinfo : EIATTR_EXIT_INSTR_OFFSETS
	.align		4
        /*01f4*/ 	.byte	0x04, 0x1c
        /*01f6*/ 	.short	(.L_30 - .L_29)


	//   ....[0]....
.L_29:
        /*01f8*/ 	.word	0x000005b0


	//   ....[1]....
        /*01fc*/ 	.word	0x00000e70


	//   ....[2]....
        /*0200*/ 	.word	0x00007c70


	//   ....[3]....
        /*0204*/ 	.word	0x000082a0


	//   ....[4]....
        /*0208*/ 	.word	0x00009210


	//----- nvinfo : EIATTR_MAX_THREADS
	.align		4
.L_30:
        /*020c*/ 	.byte	0x04, 0x05
        /*020e*/ 	.short	(.L_32 - .L_31)
.L_31:
        /*0210*/ 	.word	0x00000180
        /*0214*/ 	.word	0x00000001
        /*0218*/ 	.word	0x00000001


	//----- nvinfo : EIATTR_CRS_STACK_SIZE
	.align		4
.L_32:
        /*021c*/ 	.byte	0x04, 0x1e
        /*021e*/ 	.short	(.L_34 - .L_33)
.L_33:
        /*0220*/ 	.word	0x00000000


	//----- nvinfo : EIATTR_CBANK_PARAM_SIZE
	.align		4
.L_34:
        /*0224*/ 	.byte	0x03, 0x19
        /*0226*/ 	.short	0x0470


	//----- nvinfo : EIATTR_PARAM_CBANK
	.align		4
        /*0228*/ 	.byte	0x04, 0x0a
        /*022a*/ 	.short	(.L_36 - .L_35)
	.align		4
.L_35:
        /*022c*/ 	.word	index@(.nv.constant0._ZN7cutlass13device_kernelINS_4gemm6kernel13GemmUniversalIN4cute5tupleIJiiiiEEENS1_10collective13CollectiveMmaINS1_37MainloopSm90TmaGmmaWarpSpecializedFP8ILi3ENS5_IJNS4_1CILi1EEESB_SB_EEENS1_35KernelTmaWarpSpecializedCooperativeEEENS5_IJNSA_ILi256EEENSA_ILi64EEENSA_ILi32EEEEEENS_12float_e5m2_tENS5_IJlSB_lEEESJ_SK_NS4_8TiledMMAINS4_8MMA_AtomIJNS4_4SM904GMMA30MMA_64x64x32_F32E5M2E5M2_SS_TNILNSO_7ScaleInE1ELSQ_1EEEEEENS4_6LayoutINS5_IJNSA_ILi2EEESB_SB_EEENS5_IJSB_NSA_ILi0EEESW_EEEEENS5_IJNS4_10UnderscoreESZ_SZ_EEEEENS4_13SM90_TMA_LOADENS4_14ComposedLayoutINS4_7SwizzleILi1ELi4ELi3EEENS4_18smem_ptr_flag_bitsILi8EEENST_INS5_IJNSA_ILi8EEESH_EEENS5_IJSH_SB_EEEEEEEvNS4_8identityES12_S1C_vS1D_EENS_8epilogue10collective6detail29Sm90TmaWarpSpecializedAdapterINS1G_15DefaultEpilogueISJ_SK_SK_NS1F_6thread17LinearCombinationISJ_Li1EffLNS1K_9ScaleType4KindE0ELNS_15FloatRoundStyleE2ESJ_EENS1_15EpilogueDefaultEEEEEvvEEEEvNT_6ParamsE)
        /*0230*/ 	.short	0x0210
        /*0232*/ 	.short	0x0470


	//----- nvinfo : EIATTR_SW_WAR
	.align		4
.L_36:
        /*0234*/ 	.byte	0x04, 0x36
        /*0236*/ 	.short	(.L_38 - .L_37)
.L_37:
        /*0238*/ 	.word	0x00000008
.L_38:


//--------------------- .nv.callgraph             --------------------------
	.section	.nv.callgraph,"",@"SHT_CUDA_CALLGRAPH"
	.align	4
	.sectionentsize	8
	.align		4
        /*0000*/ 	.word	0x00000000
	.align		4
        /*0004*/ 	.word	0xffffffff
	.align		4
        /*0008*/ 	.word	0x00000000
	.align		4
        /*000c*/ 	.word	0xfffffffe
	.align		4
        /*0010*/ 	.word	0x00000000
	.align		4
        /*0014*/ 	.word	0xfffffffd
	.align		4
        /*0018*/ 	.word	0x00000000
	.align		4
        /*001c*/ 	.word	0xfffffffc


//--------------------- .nv.constant4             --------------------------
	.section	.nv.constant4,"a",@progbits
	.align	8
	.align		8
.nv.constant4:
        /*0000*/ 	.dword	_ZN39_INTERNAL_7e8e42df_4_k_cu_1039efc6_46344cuda3std3__45__cpo5beginE
	.align		8
        /*0008*/ 	.dword	_ZN39_INTERNAL_7e8e42df_4_k_cu_1039efc6_46344cuda3std3__45__cpo3endE
	.align		8
        /*0010*/ 	.dword	_ZN39_INTERNAL_7e8e42df_4_k_cu_1039efc6_46344cuda3std3__45__cpo6cbeginE
	.align		8
        /*0018*/ 	.dword	_ZN39_INTERNAL_7e8e42df_4_k_cu_1039efc6_46344cuda3std3__45__cpo4cendE
	.align		8
        /*0020*/ 	.dword	_ZN39_INTERNAL_7e8e42df_4_k_cu_1039efc6_46344cuda3std3__441_GLOBAL__N__7e8e42df_4_k_cu_1039efc6_46346ignoreE
	.align		8
        /*0028*/ 	.dword	_ZN39_INTERNAL_7e8e42df_4_k_cu_1039efc6_46344cuda3std3__419piecewise_constructE
	.align		8
        /*0030*/ 	.dword	_ZN39_INTERNAL_7e8e42df_4_k_cu_1039efc6_46344cuda3std3__48in_placeE
	.align		8
        /*0038*/ 	.dword	_ZN39_INTERNAL_7e8e42df_4_k_cu_1039efc6_46344cuda3std6ranges3__45__cpo4swapE
	.align		8
        /*0040*/ 	.dword	_ZN39_INTERNAL_7e8e42df_4_k_cu_1039efc6_46344cuda3std6ranges3__45__cpo9iter_moveE
	.align		8
        /*0048*/ 	.dword	_ZN39_INTERNAL_7e8e42df_4_k_cu_1039efc6_46344cute7productE
	.align		8
        /*0050*/ 	.dword	_ZN39_INTERNAL_7e8e42df_4_k_cu_1039efc6_46344cute1_E


//--------------------- .text._ZN7cutlass13device_kernelINS_4gemm6kernel13GemmUniversalIN4cute5tupleIJiiiiEEENS1_10collective13CollectiveMmaINS1_37MainloopSm90TmaGmmaWarpSpecializedFP8ILi3ENS5_IJNS4_1CILi1EEESB_SB_EEENS1_35KernelTmaWarpSpecializedCooperativeEEENS5_IJNSA_ILi256EEENSA_ILi64EEENSA_ILi32EEEEEENS_12float_e5m2_tENS5_IJlSB_lEEESJ_SK_NS4_8TiledMMAINS4_8MMA_AtomIJNS4_4SM904GMMA30MMA_64x64x32_F32E5M2E5M2_SS_TNILNSO_7ScaleInE1ELSQ_1EEEEEENS4_6LayoutINS5_IJNSA_ILi2EEESB_SB_EEENS5_IJSB_NSA_ILi0EEESW_EEEEENS5_IJNS4_10UnderscoreESZ_SZ_EEEEENS4_13SM90_TMA_LOADENS4_14ComposedLayoutINS4_7SwizzleILi1ELi4ELi3EEENS4_18smem_ptr_flag_bitsILi8EEENST_INS5_IJNSA_ILi8EEESH_EEENS5_IJSH_SB_EEEEEEEvNS4_8identityES12_S1C_vS1D_EENS_8epilogue10collective6detail29Sm90TmaWarpSpecializedAdapterINS1G_15DefaultEpilogueISJ_SK_SK_NS1F_6thread17LinearCombinationISJ_Li1EffLNS1K_9ScaleType4KindE0ELNS_15FloatRoundStyleE2ESJ_EENS1_15EpilogueDefaultEEEEEvvEEEEvNT_6ParamsE --------------------------
	.section	.text._ZN7cutlass13device_kernelINS_4gemm6kernel13GemmUniversalIN4cute5tupleIJiiiiEEENS1_10collective13CollectiveMmaINS1_37MainloopSm90TmaGmmaWarpSpecializedFP8ILi3ENS5_IJNS4_1CILi1EEESB_SB_EEENS1_35KernelTmaWarpSpecializedCooperativeEEENS5_IJNSA_ILi256EEENSA_ILi64EEENSA_ILi32EEEEEENS_12float_e5m2_tENS5_IJlSB_lEEESJ_SK_NS4_8TiledMMAINS4_8MMA_AtomIJNS4_4SM904GMMA30MMA_64x64x32_F32E5M2E5M2_SS_TNILNSO_7ScaleInE1ELSQ_1EEEEEENS4_6LayoutINS5_IJNSA_ILi2EEESB_SB_EEENS5_IJSB_NSA_ILi0EEESW_EEEEENS5_IJNS4_10UnderscoreESZ_SZ_EEEEENS4_13SM90_TMA_LOADENS4_14ComposedLayoutINS4_7SwizzleILi1ELi4ELi3EEENS4_18smem_ptr_flag_bitsILi8EEENST_INS5_IJNSA_ILi8EEESH_EEENS5_IJSH_SB_EEEEEEEvNS4_8identityES12_S1C_vS1D_EENS_8epilogue10collective6detail29Sm90TmaWarpSpecializedAdapterINS1G_15DefaultEpilogueISJ_SK_SK_NS1F_6thread17LinearCombinationISJ_Li1EffLNS1K_9ScaleType4KindE0ELNS_15FloatRoundStyleE2ESJ_EENS1_15EpilogueDefaultEEEEEvvEEEEvNT_6ParamsE,"ax",@progbits
	.align	128
.text._ZN7cutlass13device_kernelINS_4gemm6kernel13GemmUniversalIN4cute5tupleIJiiiiEEENS1_10collective13CollectiveMmaINS1_37MainloopSm90TmaGmmaWarpSpecializedFP8ILi3ENS5_IJNS4_1CILi1EEESB_SB_EEENS1_35KernelTmaWarpSpecializedCooperativeEEENS5_IJNSA_ILi256EEENSA_ILi64EEENSA_ILi32EEEEEENS_12float_e5m2_tENS5_IJlSB_lEEESJ_SK_NS4_8TiledMMAINS4_8MMA_AtomIJNS4_4SM904GMMA30MMA_64x64x32_F32E5M2E5M2_SS_TNILNSO_7ScaleInE1ELSQ_1EEEEEENS4_6LayoutINS5_IJNSA_ILi2EEESB_SB_EEENS5_IJSB_NSA_ILi0EEESW_EEEEENS5_IJNS4_10UnderscoreESZ_SZ_EEEEENS4_13SM90_TMA_LOADENS4_14ComposedLayoutINS4_7SwizzleILi1ELi4ELi3EEENS4_18smem_ptr_flag_bitsILi8EEENST_INS5_IJNSA_ILi8EEESH_EEENS5_IJSH_SB_EEEEEEEvNS4_8identityES12_S1C_vS1D_EENS_8epilogue10collective6detail29Sm90TmaWarpSpecializedAdapterINS1G_15DefaultEpilogueISJ_SK_SK_NS1F_6thread17LinearCombinationISJ_Li1EffLNS1K_9ScaleType4KindE0ELNS_15FloatRoundStyleE2ESJ_EENS1_15EpilogueDefaultEEEEEvvEEEEvNT_6ParamsE:
        .type           _ZN7cutlass13device_kernelINS_4gemm6kernel13GemmUniversalIN4cute5tupleIJiiiiEEENS1_10collective13CollectiveMmaINS1_37MainloopSm90TmaGmmaWarpSpecializedFP8ILi3ENS5_IJNS4_1CILi1EEESB_SB_EEENS1_35KernelTmaWarpSpecializedCooperativeEEENS5_IJNSA_ILi256EEENSA_ILi64EEENSA_ILi32EEEEEENS_12float_e5m2_tENS5_IJlSB_lEEESJ_SK_NS4_8TiledMMAINS4_8MMA_AtomIJNS4_4SM904GMMA30MMA_64x64x32_F32E5M2E5M2_SS_TNILNSO_7ScaleInE1ELSQ_1EEEEEENS4_6LayoutINS5_IJNSA_ILi2EEESB_SB_EEENS5_IJSB_NSA_ILi0EEESW_EEEEENS5_IJNS4_10UnderscoreESZ_SZ_EEEEENS4_13SM90_TMA_LOADENS4_14ComposedLayoutINS4_7SwizzleILi1ELi4ELi3EEENS4_18smem_ptr_flag_bitsILi8EEENST_INS5_IJNSA_ILi8EEESH_EEENS5_IJSH_SB_EEEEEEEvNS4_8identityES12_S1C_vS1D_EENS_8epilogue10collective6detail29Sm90TmaWarpSpecializedAdapterINS1G_15DefaultEpilogueISJ_SK_SK_NS1F_6thread17LinearCombinationISJ_Li1EffLNS1K_9ScaleType4KindE0ELNS_15FloatRoundStyleE2ESJ_EENS1_15EpilogueDefaultEEEEEvvEEEEvNT_6ParamsE,@function
        .size           _ZN7cutlass13device_kernelINS_4gemm6kernel13GemmUniversalIN4cute5tupleIJiiiiEEENS1_10collective13CollectiveMmaINS1_37MainloopSm90TmaGmmaWarpSpecializedFP8ILi3ENS5_IJNS4_1CILi1EEESB_SB_EEENS1_35KernelTmaWarpSpecializedCooperativeEEENS5_IJNSA_ILi256EEENSA_ILi64EEENSA_ILi32EEEEEENS_12float_e5m2_tENS5_IJlSB_lEEESJ_SK_NS4_8TiledMMAINS4_8MMA_AtomIJNS4_4SM904GMMA30MMA_64x64x32_F32E5M2E5M2_SS_TNILNSO_7ScaleInE1ELSQ_1EEEEEENS4_6LayoutINS5_IJNSA_ILi2EEESB_SB_EEENS5_IJSB_NSA_ILi0EEESW_EEEEENS5_IJNS4_10UnderscoreESZ_SZ_EEEEENS4_13SM90_TMA_LOADENS4_14ComposedLayoutINS4_7SwizzleILi1ELi4ELi3EEENS4_18smem_ptr_flag_bitsILi8EEENST_INS5_IJNSA_ILi8EEESH_EEENS5_IJSH_SB_EEEEEEEvNS4_8identityES12_S1C_vS1D_EENS_8epilogue10collective6detail29Sm90TmaWarpSpecializedAdapterINS1G_15DefaultEpilogueISJ_SK_SK_NS1F_6thread17LinearCombinationISJ_Li1EffLNS1K_9ScaleType4KindE0ELNS_15FloatRoundStyleE2ESJ_EENS1_15EpilogueDefaultEEEEEvvEEEEvNT_6ParamsE,(.L_x_199 - _ZN7cutlass13device_kernelINS_4gemm6kernel13GemmUniversalIN4cute5tupleIJiiiiEEENS1_10collective13CollectiveMmaINS1_37MainloopSm90TmaGmmaWarpSpecializedFP8ILi3ENS5_IJNS4_1CILi1EEESB_SB_EEENS1_35KernelTmaWarpSpecializedCooperativeEEENS5_IJNSA_ILi256EEENSA_ILi64EEENSA_ILi32EEEEEENS_12float_e5m2_tENS5_IJlSB_lEEESJ_SK_NS4_8TiledMMAINS4_8MMA_AtomIJNS4_4SM904GMMA30MMA_64x64x32_F32E5M2E5M2_SS_TNILNSO_7ScaleInE1ELSQ_1EEEEEENS4_6LayoutINS5_IJNSA_ILi2EEESB_SB_EEENS5_IJSB_NSA_ILi0EEESW_EEEEENS5_IJNS4_10UnderscoreESZ_SZ_EEEEENS4_13SM90_TMA_LOADENS4_14ComposedLayoutINS4_7SwizzleILi1ELi4ELi3EEENS4_18smem_ptr_flag_bitsILi8EEENST_INS5_IJNSA_ILi8EEESH_EEENS5_IJSH_SB_EEEEEEEvNS4_8identityES12_S1C_vS1D_EENS_8epilogue10collective6detail29Sm90TmaWarpSpecializedAdapterINS1G_15DefaultEpilogueISJ_SK_SK_NS1F_6thread17LinearCombinationISJ_Li1EffLNS1K_9ScaleType4KindE0ELNS_15FloatRoundStyleE2ESJ_EENS1_15EpilogueDefaultEEEEEvvEEEEvNT_6ParamsE)
        .other          _ZN7cutlass13device_kernelINS_4gemm6kernel13GemmUniversalIN4cute5tupleIJiiiiEEENS1_10collective13CollectiveMmaINS1_37MainloopSm90TmaGmmaWarpSpecializedFP8ILi3ENS5_IJNS4_1CILi1EEESB_SB_EEENS1_35KernelTmaWarpSpecializedCooperativeEEENS5_IJNSA_ILi256EEENSA_ILi64EEENSA_ILi32EEEEEENS_12float_e5m2_tENS5_IJlSB_lEEESJ_SK_NS4_8TiledMMAINS4_8MMA_AtomIJNS4_4SM904GMMA30MMA_64x64x32_F32E5M2E5M2_SS_TNILNSO_7ScaleInE1ELSQ_1EEEEEENS4_6LayoutINS5_IJNSA_ILi2EEESB_SB_EEENS5_IJSB_NSA_ILi0EEESW_EEEEENS5_IJNS4_10UnderscoreESZ_SZ_EEEEENS4_13SM90_TMA_LOADENS4_14ComposedLayoutINS4_7SwizzleILi1ELi4ELi3EEENS4_18smem_ptr_flag_bitsILi8EEENST_INS5_IJNSA_ILi8EEESH_EEENS5_IJSH_SB_EEEEEEEvNS4_8identityES12_S1C_vS1D_EENS_8epilogue10collective6detail29Sm90TmaWarpSpecializedAdapterINS1G_15DefaultEpilogueISJ_SK_SK_NS1F_6thread17LinearCombinationISJ_Li1EffLNS1K_9ScaleType4KindE0ELNS_15FloatRoundStyleE2ESJ_EENS1_15EpilogueDefaultEEEEEvvEEEEvNT_6ParamsE,@"STO_CUDA_ENTRY STV_DEFAULT"
_ZN7cutlass13device_kernelINS_4gemm6kernel13GemmUniversalIN4cute5tupleIJiiiiEEENS1_10collective13CollectiveMmaINS1_37MainloopSm90TmaGmmaWarpSpecializedFP8ILi3ENS5_IJNS4_1CILi1EEESB_SB_EEENS1_35KernelTmaWarpSpecializedCooperativeEEENS5_IJNSA_ILi256EEENSA_ILi64EEENSA_ILi32EEEEEENS_12float_e5m2_tENS5_IJlSB_lEEESJ_SK_NS4_8TiledMMAINS4_8MMA_AtomIJNS4_4SM904GMMA30MMA_64x64x32_F32E5M2E5M2_SS_TNILNSO_7ScaleInE1ELSQ_1EEEEEENS4_6LayoutINS5_IJNSA_ILi2EEESB_SB_EEENS5_IJSB_NSA_ILi0EEESW_EEEEENS5_IJNS4_10UnderscoreESZ_SZ_EEEEENS4_13SM90_TMA_LOADENS4_14ComposedLayoutINS4_7SwizzleILi1ELi4ELi3EEENS4_18smem_ptr_flag_bitsILi8EEENST_INS5_IJNSA_ILi8EEESH_EEENS5_IJSH_SB_EEEEEEEvNS4_8identityES12_S1C_vS1D_EENS_8epilogue10collective6detail29Sm90TmaWarpSpecializedAdapterINS1G_15DefaultEpilogueISJ_SK_SK_NS1F_6thread17LinearCombinationISJ_Li1EffLNS1K_9ScaleType4KindE0ELNS_15FloatRoundStyleE2ESJ_EENS1_15EpilogueDefaultEEEEEvvEEEEvNT_6ParamsE:
[----:B------:R-:W-:Y:S01]  /*0000*/  LDC R1, c[0x0][0x28] ;  /* 0x00000a00ff017b82 */ /* 0x000fe20000000800 */
[----:B------:R-:W0:Y:S01]  /*0010*/  S2R R0, SR_TID.X ;  /* 0x0000000000007919 */ /* 0x000e220000002100 */
[----:B------:R-:W-:Y:S01]  /*0020*/  ELECT P0, URZ, PT ;  /* 0x00000000003f782f */ /* 0x000fe20003800000 */
[----:B------:R-:W-:Y:S01]  /*0030*/  BSSY B0, `(.L_x_0) ;  /* 0x000000f000007945 */ /* 0x000fe20003800000 */
[--C-:B0-----:R-:W-:Y:S02]  /*0040*/  SHF.R.U32.HI R2, RZ, 0x5, R0.reuse ;  /* 0x00000005ff027819 */ /* 0x101fe40000011600 */
[----:B------:R-:W-:-:S03]  /*0050*/  SHF.R.U32.HI R3, RZ, 0x7, R0 ;  /* 0x00000007ff037819 */ /* 0x000fc60000011600 */
[----:B------:R-:W0:Y:S04]  /*0060*/  SHFL.IDX PT, R5, R2, RZ, 0x1f ;  /* 0x00001fff02057589 */ /* 0x000e2800000e0000 */
[----:B------:R1:W2:Y:S01]  /*0070*/  SHFL.IDX PT, R6, R3, RZ, 0x1f ;  /* 0x00001fff03067589 */ /* 0x0002a200000e0000 */
[----:B0-----:R-:W-:-:S13]  /*0080*/  ISETP.NE.OR P0, PT, R5, RZ, !P0 ;  /* 0x000000ff0500720c */ /* 0x001fda0004705670 */
[----:B-12---:R-:W-:Y:S05]  /*0090*/  @P0 BRA `(.L_x_1) ;  /* 0x0000000000200947 */ /* 0x006fea0003800000 */
[----:B------:R-:W-:Y:S02]  /*00a0*/  ULDC.64 UR4, c[0x0][0x198] ;  /* 0x0000660000047ab9 */ /* 0x000fe40000000a00 */
[----:B------:R-:W-:Y:S02]  /*00b0*/  UIADD3 UR6, UP0, UR4, 0xf0, URZ ;  /* 0x000000f004067890 */ /* 0x000fe4000ff1e03f */
[----:B------:R-:W-:Y:S02]  /*00c0*/  UIADD3 UR4, UP1, UR4, 0x1f0, URZ ;  /* 0x000001f004047890 */ /* 0x000fe4000ff3e03f */
[----:B------:R-:W-:Y:S02]  /*00d0*/  UIADD3.X UR7, URZ, UR5, URZ, UP0, !UPT ;  /* 0x000000053f077290 */ /* 0x000fe400087fe43f */
[----:B------:R-:W-:-:S07]  /*00e0*/  UIADD3.X UR5, URZ, UR5, URZ, UP1, !UPT ;  /* 0x000000053f057290 */ /* 0x000fce0008ffe43f */
[----:B------:R0:W-:Y:S02]  /*00f0*/  UTMACCTL.PF [UR6] ;  /* 0x00000000060079b9 */ /* 0x0001e40008040000 */
[----:B------:R0:W-:Y:S02]  /*0100*/  UTMACCTL.PF [UR4] ;  /* 0x00000000040079b9 */ /* 0x0001e40008040000 */
[----:B0-----:R-:W-:Y:S01]  /*0110*/  NOP ;  /* 0x0000000000007918 */ /* 0x001fe20000000000 */
.L_x_1:
[----:B------:R-:W-:Y:S05]  /*0120*/  BSYNC B0 ;  /* 0x0000000000007941 */ /* 0x000fea0003800000 */
.L_x_0:
[----:B------:R-:W0:Y:S02]  /*0130*/  SHFL.IDX PT, R3, R2, RZ, 0x1f ;  /* 0x00001fff02037589 */ /* 0x000e2400000e0000 */
[----:B0-----:R-:W-:-:S13]  /*0140*/  ISETP.NE.AND P0, PT, R3, RZ, PT ;  /* 0x000000ff0300720c */ /* 0x001fda0003f05270 */
[----:B------:R-:W-:Y:S05]  /*0150*/  @P0 BRA `(.L_x_2) ;  /* 0x0000000000500947 */ /* 0x000fea0003800000 */
[----:B------:R-:W0:Y:S01]  /*0160*/  S2UR UR8, SR_CgaCtaId ;  /* 0x00000000000879c3 */ /* 0x000e220000008800 */
[----:B------:R-:W-:Y:S01]  /*0170*/  UMOV UR4, 0x400 ;  /* 0x0000040000047882 */ /* 0x000fe20000000000 */
[----:B------:R-:W-:Y:S01]  /*0180*/  UMOV UR5, 0x1 ;  /* 0x0000000100057882 */ /* 0x000fe20000000000 */
[----:B------:R-:W-:Y:S01]  /*0190*/  UMOV UR6, 0x100 ;  /* 0x0000010000067882 */ /* 0x000fe20000000000 */
[----:B------:R-:W-:Y:S01]  /*01a0*/  ELECT P0, URZ, PT ;  /* 0x00000000003f782f */ /* 0x000fe20003800000 */
[----:B------:R-:W-:-:S04]  /*01b0*/  UIADD3 UR6, -UR6, 0x100000, URZ ;  /* 0x0010000006067890 */ /* 0x000fc8000fffe13f */
[----:B------:R-:W-:Y:S02]  /*01c0*/  USHF.L.U32 UR7, UR6, 0xb, URZ ;  /* 0x0000000b06077899 */ /* 0x000fe4000800063f */
[----:B------:R-:W-:Y:S02]  /*01d0*/  USHF.L.U32 UR6, UR6, 0x1, URZ ;  /* 0x0000000106067899 */ /* 0x000fe4000800063f */
[----:B0-----:R-:W-:Y:S02]  /*01e0*/  ULEA UR8, UR8, UR4, 0x18 ;  /* 0x0000000408087291 */ /* 0x001fe4000f8ec03f */
[----:B------:R-:W-:-:S04]  /*01f0*/  UIADD3 UR4, -UR5, 0x100000, URZ ;  /* 0x0010000005047890 */ /* 0x000fc8000fffe13f */
[----:B------:R-:W-:Y:S02]  /*0200*/  USHF.L.U32 UR5, UR4, 0xb, URZ ;  /* 0x0000000b04057899 */ /* 0x000fe4000800063f */
[----:B------:R-:W-:Y:S01]  /*0210*/  USHF.L.U32 UR4, UR4, 0x1, URZ ;  /* 0x0000000104047899 */ /* 0x000fe2000800063f */
[----:B------:R-:W0:Y:S11]  /*0220*/  FENCE.VIEW.ASYNC.S ;  /* 0x00000000000073c6 */ /* 0x000e360000000000 */
[----:B0-----:R0:W1:Y:S01]  /*0230*/  SYNCS.EXCH.64 URZ, [UR8], UR4 ;  /* 0x00000004083f75b2 */ /* 0x0010620008000100 */
[----:B------:R0:W2:Y:S01]  /*0240*/  SYNCS.EXCH.64 URZ, [UR8+0x18], UR6 ;  /* 0x00001806083f75b2 */ /* 0x0000a20008000100 */
[----:B------:R0:W3:Y:S01]  /*0250*/  SYNCS.EXCH.64 URZ, [UR8+0x8], UR4 ;  /* 0x00000804083f75b2 */ /* 0x0000e20008000100 */
[----:B------:R0:W4:Y:S01]  /*0260*/  SYNCS.EXCH.64 URZ, [UR8+0x20], UR6 ;  /* 0x00002006083f75b2 */ /* 0x0001220008000100 */
[----:B------:R0:W0:Y:S01]  /*0270*/  SYNCS.EXCH.64 URZ, [UR8+0x10], UR4 ;  /* 0x00001004083f75b2 */ /* 0x0000220008000100 */
[----:B------:R0:W0:Y:S01]  /*0280*/  SYNCS.EXCH.64 URZ, [UR8+0x28], UR6 ;  /* 0x00002806083f75b2 */ /* 0x0000220008000100 */
[----:B------:R-:W-:Y:S01]  /*0290*/  NOP ;  /* 0x0000000000007918 */ /* 0x000fe20000000000 */
.L_x_2:
[----:B------:R-:W5:Y:S01]  /*02a0*/  SHFL.IDX PT, R2, R2, RZ, 0x1f ;  /* 0x00001fff02027589 */ /* 0x000f6200000e0000 */
[----:B------:R-:W1:Y:S01]  /*02b0*/  LDC R3, c[0x0][0x65c] ;  /* 0x00019700ff037b82 */ /* 0x000e620000000800 */
[----:B------:R-:W-:Y:S02]  /*02c0*/  ELECT P0, URZ, PT ;  /* 0x00000000003f782f */ /* 0x000fe40003800000 */
[----:B------:R-:W-:Y:S01]  /*02d0*/  SHF.R.S32.HI R4, RZ, 0x1f, R5 ;  /* 0x0000001fff047819 */ /* 0x000fe20000011405 */
[----:B------:R-:W2:Y:S01]  /*02e0*/  S2R R10, SR_CTAID.Y ;  /* 0x00000000000a7919 */ /* 0x000ea20000002600 */
[----:B0-----:R-:W-:Y:S01]  /*02f0*/  UMOV UR4, 0x20 ;  /* 0x0000002000047882 */ /* 0x001fe20000000000 */
[C---:B------:R-:W-:Y:S01]  /*0300*/  ISETP.NE.AND P2, PT, R6.reuse, RZ, PT ;  /* 0x000000ff0600720c */ /* 0x040fe20003f45270 */
[----:B------:R-:W-:Y:S01]  /*0310*/  VIADD R11, R6, 0xffffffff ;  /* 0xffffffff060b7836 */ /* 0x000fe20000000000 */
[----:B------:R-:W0:Y:S01]  /*0320*/  S2R R8, SR_CTAID.X ;  /* 0x0000000000087919 */ /* 0x000e220000002500 */
[----:B------:R-:W-:Y:S01]  /*0330*/  LEA.HI R4, R4, R5, RZ, 0x2 ;  /* 0x0000000504047211 */ /* 0x000fe200078f10ff */
[----:B------:R-:W-:Y:S01]  /*0340*/  NOP ;  /* 0x0000000000007918 */ /* 0x000fe20000000000 */
[----:B------:R-:W-:Y:S01]  /*0350*/  NOP ;  /* 0x0000000000007918 */ /* 0x000fe20000000000 */
[----:B------:R-:W-:-:S02]  /*0360*/  ISETP.GE.U32.AND P1, PT, R11, 0x2, PT ;  /* 0x000000020b00780c */ /* 0x000fc40003f26070 */
[----:B------:R-:W-:-:S05]  /*0370*/  LOP3.LUT R4, R4, 0xfffffffc, RZ, 0xc0, !PT ;  /* 0xfffffffc04047812 */ /* 0x000fca00078ec0ff */
[----:B------:R-:W-:Y:S01]  /*0380*/  IMAD.IADD R5, R5, 0x1, -R4 ;  /* 0x0000000105057824 */ /* 0x000fe200078e0a04 */
[----:B-----5:R-:W-:Y:S02]  /*0390*/  ISETP.NE.OR P0, PT, R2, RZ, !P0 ;  /* 0x000000ff0200720c */ /* 0x020fe40004705670 */
[----:B-1----:R-:W-:-:S11]  /*03a0*/  ISETP.NE.AND P3, PT, R3, 0x1, PT ;  /* 0x000000010300780c */ /* 0x002fd60003f65270 */
[----:B------:R-:W-:Y:S01]  /*03b0*/  VOTEU.ALL UP0, P0 ;  /* 0x00000000003f7886 */ /* 0x000fe20000000000 */
[----:B------:R-:W-:Y:S01]  /*03c0*/  VOTEU.ALL UP1, P0 ;  /* 0x00000000003f7886 */ /* 0x000fe20000020000 */
[----:B------:R-:W0:Y:S01]  /*03d0*/  @P3 LDC R9, c[0x0][0x10] ;  /* 0x00000400ff093b82 */ /* 0x000e220000000800 */
[----:B--2---:R-:W-:Y:S02]  /*03e0*/  @P3 IMAD.MOV.U32 R2, RZ, RZ, R10 ;  /* 0x000000ffff023224 */ /* 0x004fe400078e000a */
[----:B------:R-:W-:Y:S01]  /*03f0*/  @!UP0 UMOV UR6, 0x400 ;  /* 0x0000040000068882 */ /* 0x000fe20000000000 */
[----:B------:R-:W-:-:S04]  /*0400*/  @!UP0 UIADD3 UR4, -UR4, 0x100000, URZ ;  /* 0x0010000004048890 */ /* 0x000fc8000fffe13f */
[----:B------:R-:W-:Y:S02]  /*0410*/  @!UP0 USHF.L.U32 UR5, UR4, 0xb, URZ ;  /* 0x0000000b04058899 */ /* 0x000fe4000800063f */
[----:B------:R-:W-:Y:S01]  /*0420*/  @!UP0 USHF.L.U32 UR4, UR4, 0x1, URZ ;  /* 0x0000000104048899 */ /* 0x000fe2000800063f */
[----:B------:R-:W-:Y:S02]  /*0430*/  @P3 IMAD.MOV.U32 R3, RZ, RZ, RZ ;  /* 0x000000ffff033224 */ /* 0x000fe400078e00ff */
[----:B------:R-:W-:Y:S01]  /*0440*/  @P3 IMAD.MOV.U32 R13, RZ, RZ, RZ ;  /* 0x000000ffff0d3224 */ /* 0x000fe200078e00ff */
[----:B------:R-:W1:Y:S08]  /*0450*/  @!UP0 S2UR UR7, SR_CgaCtaId ;  /* 0x00000000000789c3 */ /* 0x000e700000008800 */
[----:B------:R-:W2:Y:S01]  /*0460*/  @!P3 LDC R7, c[0x0][0xc] ;  /* 0x00000300ff07bb82 */ /* 0x000ea20000000800 */
[----:B0-----:R-:W-:-:S04]  /*0470*/  @P3 IMAD.WIDE.U32 R2, R8, R9, R2 ;  /* 0x0000000908023225 */ /* 0x001fc800078e0002 */
[----:B------:R-:W-:Y:S02]  /*0480*/  IMAD.MOV.U32 R9, RZ, RZ, RZ ;  /* 0x000000ffff097224 */ /* 0x000fe400078e00ff */
[----:B------:R-:W-:Y:S01]  /*0490*/  @P3 IMAD.IADD R3, R3, 0x1, R13 ;  /* 0x0000000103033824 */ /* 0x000fe200078e020d */
[----:B-1----:R-:W-:Y:S01]  /*04a0*/  @!UP0 ULEA UR6, UR7, UR6, 0x18 ;  /* 0x0000000607068291 */ /* 0x002fe2000f8ec03f */
[----:B------:R-:W-:Y:S01]  /*04b0*/  VOTEU.ALL UP0, P0 ;  /* 0x00000000003f7886 */ /* 0x000fe20000000000 */
[----:B------:R-:W-:-:S04]  /*04c0*/  ISETP.NE.AND P0, PT, R5, 0x3, PT ;  /* 0x000000030500780c */ /* 0x000fc80003f05270 */
[----:B------:R-:W-:-:S04]  /*04d0*/  ISETP.EQ.OR P0, PT, R5, RZ, !P0 ;  /* 0x000000ff0500720c */ /* 0x000fc80004702670 */
[----:B------:R-:W-:Y:S01]  /*04e0*/  ISETP.EQ.AND P0, PT, R6, RZ, P0 ;  /* 0x000000ff0600720c */ /* 0x000fe20000702270 */
[----:B------:R-:W0:Y:S02]  /*04f0*/  FENCE.VIEW.ASYNC.S ;  /* 0x00000000000073c6 */ /* 0x000e240000000000 */
[----:B0-----:R0:W3:Y:S01]  /*0500*/  @!UP0 SYNCS.EXCH.64 URZ, [UR6+0x40], UR4 ;  /* 0x00004004063f85b2 */ /* 0x0010e20008000100 */
[----:B--2---:R-:W-:Y:S01]  /*0510*/  @!P3 IMAD.WIDE.U32 R6, R7, R10, R8 ;  /* 0x0000000a0706b225 */ /* 0x004fe200078e0008 */
[----:B------:R-:W-:-:S03]  /*0520*/  SEL R4, RZ, 0x1, !P0 ;  /* 0x00000001ff047807 */ /* 0x000fc60004000000 */
[----:B------:R-:W-:Y:S02]  /*0530*/  @!P3 IMAD.MOV.U32 R2, RZ, RZ, R6 ;  /* 0x000000ffff02b224 */ /* 0x000fe400078e0006 */
[----:B------:R-:W-:Y:S01]  /*0540*/  @!P3 IMAD.MOV.U32 R3, RZ, RZ, R7 ;  /* 0x000000ffff03b224 */ /* 0x000fe200078e0007 */
[----:B------:R-:W-:Y:S01]  /*0550*/  SEL R4, R4, 0x2, P1 ;  /* 0x0000000204047807 */ /* 0x000fe20000800000 */
[----:B------:R0:W3:Y:S01]  /*0560*/  @!UP1 SYNCS.EXCH.64 URZ, [UR6+0x48], UR4 ;  /* 0x00004804063f95b2 */ /* 0x0000e20008000100 */
[----:B------:R-:W-:Y:S01]  /*0570*/  NOP ;  /* 0x0000000000007918 */ /* 0x000fe20000000000 */
[----:B---34-:R-:W-:Y:S06]  /*0580*/  BAR.SYNC.DEFER_BLOCKING 0x0 ;  /* 0x0000000000007b1d */ /* 0x018fec0000010000 */
[----:B------:R-:W-:Y:S05]  /*0590*/  @!P2 BRA `(.L_x_3) ;  /* 0x0000007400b8a947 */ /* 0x000fea0003800000 */
[----:B------:R-:W-:-:S13]  /*05a0*/  ISETP.GT.U32.AND P0, PT, R11, 0x1, PT ;  /* 0x000000010b00780c */ /* 0x000fda0003f04070 */
[----:B0-----:R-:W-:Y:S05]  /*05b0*/  @P0 EXIT ;  /* 0x000000000000094d */ /* 0x001fea0003800000 */
[----:B------:R-:W-:Y:S01]  /*05c0*/  ULDC.64 UR4, c[0x0][0x650] ;  /* 0x0001940000047ab9 */ /* 0x000fe20000000a00 */
[----:B------:R-:W-:Y:S01]  /*05d0*/  PRMT R12, RZ, 0x7610, R12 ;  /* 0x00007610ff0c7816 */ /* 0x000fe2000000000c */
[----:B------:R-:W-:Y:S01]  /*05e0*/  IMAD.MOV.U32 R6, RZ, RZ, -0x1 ;  /* 0xffffffffff067424 */ /* 0x000fe200078e00ff */
[----:B------:R-:W-:Y:S01]  /*05f0*/  ISETP.GE.U32.AND P0, PT, R2, UR4, PT ;  /* 0x0000000402007c0c */ /* 0x000fe2000bf06070 */
[----:B------:R-:W-:Y:S02]  /*0600*/  IMAD.MOV.U32 R7, RZ, RZ, -0x1 ;  /* 0xffffffffff077424 */ /* 0x000fe400078e00ff */
[----:B------:R-:W-:Y:S01]  /*0610*/  IMAD.MOV.U32 R5, RZ, RZ, -0x1 ;  /* 0xffffffffff057424 */ /* 0x000fe200078e00ff */
[----:B------:R-:W-:-:S13]  /*0620*/  ISETP.GE.U32.AND.EX P0, PT, R3, UR5, PT, P0 ;  /* 0x0000000503007c0c */ /* 0x000fda000bf06100 */
[----:B------:R-:W-:Y:S05]  /*0630*/  @P0 BRA `(.L_x_4) ;  /* 0x00000004005c0947 */ /* 0x000fea0003800000 */
[----:B------:R-:W0:Y:S01]  /*0640*/  LDC.64 R16, c[0x0][0x628] ;  /* 0x00018a00ff107b82 */ /* 0x000e220000000a00 */
[----:B------:R-:W-:Y:S02]  /*0650*/  IMAD.MOV.U32 R6, RZ, RZ, R2 ;  /* 0x000000ffff067224 */ /* 0x000fe400078e0002 */
[----:B------:R-:W-:-:S05]  /*0660*/  IMAD.MOV.U32 R7, RZ, RZ, R3 ;  /* 0x000000ffff077224 */ /* 0x000fca00078e0003 */
[----:B------:R-:W1:Y:S08]  /*0670*/  LDC R18, c[0x0][0x630] ;  /* 0x00018c00ff127b82 */ /* 0x000e700000000800 */
[----:B------:R-:W2:Y:S01]  /*0680*/  LDC.64 R20, c[0x0][0x620] ;  /* 0x00018800ff147b82 */ /* 0x000ea20000000a00 */
[----:B0-----:R-:W-:-:S04]  /*0690*/  ISETP.NE.U32.AND P0, PT, R16, RZ, PT ;  /* 0x000000ff1000720c */ /* 0x001fc80003f05070 */
[----:B------:R-:W-:-:S13]  /*06a0*/  ISETP.NE.AND.EX P0, PT, R17, RZ, PT, P0 ;  /* 0x000000ff1100720c */ /* 0x000fda0003f05300 */
[----:B-12---:R-:W-:Y:S05]  /*06b0*/  @!P0 BRA `(.L_x_5) ;  /* 0x0000000000288947 */ /* 0x006fea0003800000 */
[----:B------:R-:W0:Y:S02]  /*06c0*/  LDC R5, c[0x0][0x634] ;  /* 0x00018d00ff057b82 */ /* 0x000e240000000800 */
[----:B0-----:R-:W-:-:S05]  /*06d0*/  IADD3 R5, P0, R2, R5, RZ ;  /* 0x0000000502057210 */ /* 0x001fca0007f1e0ff */
[----:B------:R-:W-:-:S04]  /*06e0*/  IMAD.X R11, RZ, RZ, R3, P0 ;  /* 0x000000ffff0b7224 */ /* 0x000fc800000e0603 */
[----:B------:R-:W-:-:S04]  /*06f0*/  IMAD.WIDE.U32 R6, R11, R16, RZ ;  /* 0x000000100b067225 */ /* 0x000fc800078e00ff */
[----:B------:R-:W-:-:S04]  /*0700*/  IMAD.WIDE.U32 R12, P0, R5, R17, R6 ;  /* 0x00000011050c7225 */ /* 0x000fc80007800006 */
[----:B------:R-:W-:-:S04]  /*0710*/  IMAD.WIDE.U32 R6, R5, R16, RZ ;  /* 0x0000001005067225 */ /* 0x000fc800078e00ff */
[----:B------:R-:W-:Y:S01]  /*0720*/  IMAD.X R15, RZ, RZ, RZ, P0 ;  /* 0x000000ffff0f7224 */ /* 0x000fe200000e06ff */
[----:B------:R-:W-:Y:S01]  /*0730*/  IADD3 RZ, P0, R7, R12, RZ ;  /* 0x0000000c07ff7210 */ /* 0x000fe20007f1e0ff */
[----:B------:R-:W-:-:S04]  /*0740*/  IMAD.MOV.U32 R14, RZ, RZ, R13 ;  /* 0x000000ffff0e7224 */ /* 0x000fc800078e000d */
[----:B------:R-:W-:-:S08]  /*0750*/  IMAD.WIDE.U32.X R6, R11, R17, R14, P0 ;  /* 0x000000110b067225 */ /* 0x000fd000000e040e */
.L_x_5:
[--C-:B------:R-:W-:Y:S01]  /*0760*/  SHF.R.U64 R26, R6, R18, R7.reuse ;  /* 0x00000012061a7219 */ /* 0x100fe20000001207 */
[----:B------:R-:W0:Y:S01]  /*0770*/  LDC.64 R22, c[0x0][0x640] ;  /* 0x00019000ff167b82 */ /* 0x000e220000000a00 */
[----:B------:R-:W-:Y:S01]  /*0780*/  I2FP.F32.U32 R5, R8 ;  /* 0x0000000800057245 */ /* 0x000fe20000201000 */
[----:B------:R-:W-:Y:S01]  /*0790*/  ULDC UR4, c[0x0][0x150] ;  /* 0x0000540000047ab9 */ /* 0x000fe20000000800 */
[----:B------:R-:W-:Y:S02]  /*07a0*/  SHF.R.U32.HI R6, RZ, R18, R7 ;  /* 0x00000012ff067219 */ /* 0x000fe40000011607 */
[----:B------:R-:W-:Y:S01]  /*07b0*/  IADD3 R11, P0, RZ, -R26, RZ ;  /* 0x8000001aff0b7210 */ /* 0x000fe20007f1e0ff */
[----:B------:R-:W-:Y:S01]  /*07c0*/  FMUL R5, R5, UR4 ;  /* 0x0000000405057c20 */ /* 0x000fe20008400000 */
[----:B------:R-:W-:Y:S01]  /*07d0*/  ULDC UR4, c[0x0][0x154] ;  /* 0x0000550000047ab9 */ /* 0x000fe20000000800 */
[----:B------:R-:W1:Y:S02]  /*07e0*/  LDC R14, c[0x0][0x618] ;  /* 0x00018600ff0e7b82 */ /* 0x000e640000000800 */
[----:B------:R-:W-:-:S02]  /*07f0*/  IMAD.X R13, RZ, RZ, ~R6, P0 ;  /* 0x000000ffff0d7224 */ /* 0x000fc400000e0e06 */
[----:B------:R-:W2:Y:S01]  /*0800*/  F2I.U32.TRUNC.NTZ R5, R5 ;  /* 0x0000000500057305 */ /* 0x000ea2000020f000 */
[----:B------:R-:W-:-:S03]  /*0810*/  IMAD.WIDE.U32 R6, R11, R20, R2 ;  /* 0x000000140b067225 */ /* 0x000fc600078e0002 */
[----:B------:R-:W3:Y:S01]  /*0820*/  LDC R9, c[0x0][0x144] ;  /* 0x00005100ff097b82 */ /* 0x000ee20000000800 */
[----:B------:R-:W-:-:S04]  /*0830*/  IMAD R12, R13, R20, RZ ;  /* 0x000000140d0c7224 */ /* 0x000fc800078e02ff */
[----:B------:R-:W-:Y:S02]  /*0840*/  IMAD R11, R11, R21, R12 ;  /* 0x000000150b0b7224 */ /* 0x000fe400078e020c */
[----:B------:R-:W-:Y:S01]  /*0850*/  IMAD.MOV.U32 R12, RZ, RZ, 0x1 ;  /* 0x00000001ff0c7424 */ /* 0x000fe200078e00ff */
[----:B------:R-:W4:Y:S01]  /*0860*/  LDC R18, c[0x0][0x608] ;  /* 0x00018200ff127b82 */ /* 0x000f220000000800 */
[----:B------:R-:W-:Y:S01]  /*0870*/  IMAD.IADD R11, R7, 0x1, R11 ;  /* 0x00000001070b7824 */ /* 0x000fe200078e020b */
[----:B0-----:R-:W-:Y:S01]  /*0880*/  ISETP.NE.U32.AND P0, PT, R22, RZ, PT ;  /* 0x000000ff1600720c */ /* 0x001fe20003f05070 */
[----:B--2---:R-:W-:-:S03]  /*0890*/  IMAD.MOV R7, RZ, RZ, -R5 ;  /* 0x000000ffff077224 */ /* 0x004fc600078e0a05 */
[----:B------:R-:W-:Y:S02]  /*08a0*/  ISETP.NE.AND.EX P0, PT, R23, RZ, PT, P0 ;  /* 0x000000ff1700720c */ /* 0x000fe40003f05300 */
[----:B------:R-:W0:Y:S01]  /*08b0*/  LDC R13, c[0x0][0x658] ;  /* 0x00019600ff0d7b82 */ /* 0x000e220000000800 */
[--C-:B-1----:R-:W-:Y:S02]  /*08c0*/  SHF.R.U64 R16, R6, R14, R11.reuse ;  /* 0x0000000e06107219 */ /* 0x102fe4000000120b */
[----:B------:R-:W-:Y:S02]  /*08d0*/  I2FP.F32.U32 R6, R10 ;  /* 0x0000000a00067245 */ /* 0x000fe40000201000 */
[----:B------:R-:W-:-:S03]  /*08e0*/  SHF.R.U32.HI R11, RZ, R14, R11 ;  /* 0x0000000eff0b7219 */ /* 0x000fc6000001160b */
[----:B------:R-:W1:Y:S01]  /*08f0*/  LDC R17, c[0x0][0x148] ;  /* 0x00005200ff117b82 */ /* 0x000e620000000800 */
[----:B---3--:R-:W-:Y:S02]  /*0900*/  IMAD R5, R9, R7, R8 ;  /* 0x0000000709057224 */ /* 0x008fe400078e0208 */
[----:B------:R-:W-:Y:S01]  /*0910*/  FMUL R7, R6, UR4 ;  /* 0x0000000406077c20 */ /* 0x000fe20008400000 */
[----:B------:R-:W-:-:S03]  /*0920*/  IMAD.MOV.U32 R6, RZ, RZ, -0x1 ;  /* 0xffffffffff067424 */ /* 0x000fc600078e00ff */
[----:B------:R2:W3:Y:S01]  /*0930*/  F2I.U32.TRUNC.NTZ R15, R7 ;  /* 0x00000007000f7305 */ /* 0x0004e2000020f000 */
[----:B------:R-:W1:Y:S01]  /*0940*/  LDC R21, c[0x0][0x600] ;  /* 0x00018000ff157b82 */ /* 0x000e620000000800 */
[-CC-:B----4-:R-:W-:Y:S02]  /*0950*/  SHF.R.U64 R27, R16, R18.reuse, R11.reuse ;  /* 0x00000012101b7219 */ /* 0x190fe4000000120b */
[----:B------:R-:W-:-:S05]  /*0960*/  SHF.R.U32.HI R8, RZ, R18, R11 ;  /* 0x00000012ff087219 */ /* 0x000fca000001160b */
[----:B------:R-:W4:Y:S01]  /*0970*/  LDC R20, c[0x0][0x648] ;  /* 0x00019200ff147b82 */ /* 0x000f220000000800 */
[-CC-:B0-----:R-:W-:Y:S02]  /*0980*/  SHF.R.U64 R18, R27, R13.reuse, R8.reuse ;  /* 0x0000000d1b127219 */ /* 0x181fe40000001208 */
[-C--:B------:R-:W-:Y:S02]  /*0990*/  SHF.L.U32 R6, R6, R13.reuse, RZ ;  /* 0x0000000d06067219 */ /* 0x080fe400000006ff */
[-C--:B------:R-:W-:Y:S02]  /*09a0*/  SHF.R.U32.HI R8, RZ, R13.reuse, R8 ;  /* 0x0000000dff087219 */ /* 0x080fe40000011608 */
[----:B------:R-:W-:Y:S01]  /*09b0*/  LOP3.LUT R14, RZ, R6, RZ, 0x33, !PT ;  /* 0x00000006ff0e7212 */ /* 0x000fe200078e33ff */
[----:B------:R-:W0:Y:S01]  /*09c0*/  LDC R25, c[0x0][0x638] ;  /* 0x00018e00ff197b82 */ /* 0x000e220000000800 */
[----:B------:R-:W-:Y:S01]  /*09d0*/  SHF.L.U32 R11, R12, R13, RZ ;  /* 0x0000000d0c0b7219 */ /* 0x000fe200000006ff */
[----:B------:R-:W-:-:S02]  /*09e0*/  IMAD.MOV.U32 R6, RZ, RZ, R18 ;  /* 0x000000ffff067224 */ /* 0x000fc400078e0012 */
[----:B--2---:R-:W-:-:S04]  /*09f0*/  IMAD.MOV.U32 R7, RZ, RZ, R8 ;  /* 0x000000ffff077224 */ /* 0x004fc800078e0008 */
[----:B------:R-:W2:Y:S01]  /*0a00*/  LDC R24, c[0x0][0x610] ;  /* 0x00018400ff187b82 */ /* 0x000ea20000000800 */
[----:B---3--:R-:W-:Y:S05]  /*0a10*/  @!P0 BRA `(.L_x_6) ;  /* 0x0000000000288947 */ /* 0x008fea0003800000 */
[----:B------:R-:W3:Y:S02]  /*0a20*/  LDC R13, c[0x0][0x64c] ;  /* 0x00019300ff0d7b82 */ /* 0x000ee40000000800 */
[----:B---3--:R-:W-:-:S05]  /*0a30*/  IADD3 R13, P0, R18, R13, RZ ;  /* 0x0000000d120d7210 */ /* 0x008fca0007f1e0ff */
        /* <DEDUP_REMOVED lines=8> */
.L_x_6:
[----:B----4-:R-:W-:Y:S01]  /*0ac0*/  SHF.R.U64 R6, R6, R20, R7 ;  /* 0x0000001406067219 */ /* 0x010fe20000001207 */
[----:B-1----:R-:W-:Y:S01]  /*0ad0*/  VIADD R7, R21, 0xffffffff ;  /* 0xffffffff15077836 */ /* 0x002fe20000000000 */
[----:B------:R-:W-:Y:S01]  /*0ae0*/  LOP3.LUT R14, R27, R14, RZ, 0xc0, !PT ;  /* 0x0000000e1b0e7212 */ /* 0x000fe200078ec0ff */
[----:B------:R-:W-:Y:S02]  /*0af0*/  IMAD.MOV R15, RZ, RZ, -R15 ;  /* 0x000000ffff0f7224 */ /* 0x000fe400078e0a0f */
[----:B------:R-:W-:Y:S01]  /*0b00*/  IMAD.MOV R8, RZ, RZ, -R6 ;  /* 0x000000ffff087224 */ /* 0x000fe200078e0a06 */
[----:B------:R-:W-:Y:S01]  /*0b10*/  LOP3.LUT R7, R16, R7, RZ, 0xc0, !PT ;  /* 0x0000000710077212 */ /* 0x000fe200078ec0ff */
[----:B------:R-:W-:Y:S02]  /*0b20*/  IMAD R14, R11, R6, R14 ;  /* 0x000000060b0e7224 */ /* 0x000fe400078e020e */
[----:B------:R-:W-:Y:S02]  /*0b30*/  @P3 IMAD R5, R17, R15, R10 ;  /* 0x0000000f11053224 */ /* 0x000fe400078e020a */
[----:B0-----:R-:W-:-:S02]  /*0b40*/  IMAD R6, R8, R25, R18 ;  /* 0x0000001908067224 */ /* 0x001fc400078e0212 */
[----:B--2---:R-:W-:Y:S02]  /*0b50*/  IMAD R5, R14, R24, R5 ;  /* 0x000000180e057224 */ /* 0x004fe400078e0205 */
[----:B------:R-:W-:Y:S02]  /*0b60*/  IMAD R6, R6, R21, R7 ;  /* 0x0000001506067224 */ /* 0x000fe400078e0207 */
[----:B------:R-:W-:-:S03]  /*0b70*/  IMAD.MOV.U32 R12, RZ, RZ, 0x1 ;  /* 0x00000001ff0c7424 */ /* 0x000fc600078e00ff */
[----:B------:R-:W-:Y:S02]  /*0b80*/  SEL R7, R6, R5, !P3 ;  /* 0x0000000506077207 */ /* 0x000fe40005800000 */
[----:B------:R-:W-:Y:S01]  /*0b90*/  SEL R6, R5, R6, !P3 ;  /* 0x0000000605067207 */ /* 0x000fe20005800000 */
[----:B------:R-:W-:-:S07]  /*0ba0*/  IMAD.MOV.U32 R5, RZ, RZ, R26 ;  /* 0x000000ffff057224 */ /* 0x000fce00078e001a */
.L_x_4:
[----:B------:R-:W-:-:S08]  /*0bb0*/  NOP ;  /* 0x0000000000007918 */ /* 0x000fd00000000000 */
[----:B------:R-:W0:Y:S02]  /*0bc0*/  USETMAXREG.TRY_ALLOC.CTAPOOL UP0, 0xe8 ;  /* 0x000000e8000079c8 */ /* 0x000e240008000600 */
[----:B0-----:R-:W-:-:S13]  /*0bd0*/  PLOP3.LUT P0, PT, PT, PT, UP0, 0x80, 0x0 ;  /* 0x000000000000781c */ /* 0x001fda0003f0f008 */
[----:B------:R-:W-:Y:S05]  /*0be0*/  @!P0 BRA `(.L_x_4) ;  /* 0xfffffffc00f08947 */ /* 0x000fea000383ffff */
[----:B------:R-:W-:Y:S01]  /*0bf0*/  ULDC.64 UR4, c[0x0][0x598] ;  /* 0x0001660000047ab9 */ /* 0x000fe20000000a00 */
[----:B------:R-:W-:Y:S01]  /*0c00*/  ULDC.64 UR16, c[0x0][0x208] ;  /* 0x0000820000107ab9 */ /* 0x000fe20000000a00 */
[----:B------:R-:W-:-:S04]  /*0c10*/  ISETP.NE.U32.AND P0, PT, RZ, UR4, PT ;  /* 0x00000004ff007c0c */ /* 0x000fc8000bf05070 */
[----:B------:R-:W-:-:S13]  /*0c20*/  ISETP.NE.AND.EX P0, PT, RZ, UR5, PT, P0 ;  /* 0x00000005ff007c0c */ /* 0x000fda000bf05300 */
[----:B------:R-:W-:Y:S05]  /*0c30*/  @!P0 BRA `(.L_x_7) ;  /* 0x00000000001c8947 */ /* 0x000fea0003800000 */
[----:B------:R-:W0:Y:S02]  /*0c40*/  LDC.64 R8, c[0x0][0x598] ;  /* 0x00016600ff087b82 */ /* 0x000e240000000a00 */
[----:B0-----:R-:W2:Y:S02]  /*0c50*/  LDG.E.64 R8, desc[UR16][R8.64] ;  /* 0x0000001008087981 */ /* 0x001ea4000c1e1b00 */
[----:B--2---:R-:W-:-:S04]  /*0c60*/  ISETP.NE.U32.AND P0, PT, R8, RZ, PT ;  /* 0x000000ff0800720c */ /* 0x004fc80003f05070 */
[----:B------:R-:W-:-:S13]  /*0c70*/  ISETP.NE.AND.EX P0, PT, R9, RZ, PT, P0 ;  /* 0x000000ff0900720c */ /* 0x000fda0003f05300 */
[----:B------:R-:W-:Y:S05]  /*0c80*/  @!P0 BRA `(.L_x_7) ;  /* 0x0000000000088947 */ /* 0x000fea0003800000 */
[----:B------:R0:W5:Y:S01]  /*0c90*/  LD.E R8, desc[UR16][R8.64] ;  /* 0x0000001008087980 */ /* 0x000162000c101900 */
[----:B------:R-:W-:Y:S05]  /*0ca0*/  BRA `(.L_x_8) ;  /* 0x0000000000207947 */ /* 0x000fea0003800000 */
.L_x_7:
[----:B------:R-:W-:Y:S02]  /*0cb0*/  ULDC.64 UR4, c[0x0][0x588] ;  /* 0x0001620000047ab9 */ /* 0x000fe40000000a00 */
[----:B------:R-:W-:-:S04]  /*0cc0*/  ISETP.NE.U32.AND P0, PT, RZ, UR4, PT ;  /* 0x00000004ff007c0c */ /* 0x000fc8000bf05070 */
[----:B------:R-:W-:-:S13]  /*0cd0*/  ISETP.NE.AND.EX P0, PT, RZ, UR5, PT, P0 ;  /* 0x00000005ff007c0c */ /* 0x000fda000bf05300 */
[----:B------:R-:W-:Y:S05]  /*0ce0*/  @!P0 BRA `(.L_x_9) ;  /* 0x00000000000c8947 */ /* 0x000fea0003800000 */
[----:B------:R-:W0:Y:S02]  /*0cf0*/  LDC.64 R8, c[0x0][0x588] ;  /* 0x00016200ff087b82 */ /* 0x000e240000000a00 */
[----:B0-----:R1:W5:Y:S01]  /*0d00*/  LDG.E R8, desc[UR16][R8.64] ;  /* 0x0000001008087981 */ /* 0x001362000c1e1900 */
[----:B------:R-:W-:Y:S05]  /*0d10*/  BRA `(.L_x_8) ;  /* 0x0000000000047947 */ /* 0x000fea0003800000 */
.L_x_9:
[----:B------:R-:W2:Y:S02]  /*0d20*/  LDC R8, c[0x0][0x580] ;  /* 0x00016000ff087b82 */ /* 0x000ea40000000800 */
.L_x_8:
[----:B------:R-:W-:Y:S02]  /*0d30*/  ULDC.64 UR4, c[0x0][0x5a0] ;  /* 0x0001680000047ab9 */ /* 0x000fe40000000a00 */
[----:B------:R-:W-:-:S04]  /*0d40*/  ISETP.NE.U32.AND P0, PT, RZ, UR4, PT ;  /* 0x00000004ff007c0c */ /* 0x000fc8000bf05070 */
[----:B------:R-:W-:-:S13]  /*0d50*/  ISETP.NE.AND.EX P0, PT, RZ, UR5, PT, P0 ;  /* 0x00000005ff007c0c */ /* 0x000fda000bf05300 */
[----:B------:R-:W-:Y:S05]  /*0d60*/  @!P0 BRA `(.L_x_10) ;  /* 0x00000000001c8947 */ /* 0x000fea0003800000 */
[----:B------:R-:W3:Y:S02]  /*0d70*/  LDC.64 R10, c[0x0][0x5a0] ;  /* 0x00016800ff0a7b82 */ /* 0x000ee40000000a00 */
[----:B---3--:R-:W3:Y:S02]  /*0d80*/  LDG.E.64 R10, desc[UR16][R10.64] ;  /* 0x000000100a0a7981 */ /* 0x008ee4000c1e1b00 */
[----:B---3--:R-:W-:-:S04]  /*0d90*/  ISETP.NE.U32.AND P0, PT, R10, RZ, PT ;  /* 0x000000ff0a00720c */ /* 0x008fc80003f05070 */
[----:B------:R-:W-:-:S13]  /*0da0*/  ISETP.NE.AND.EX P0, PT, R11, RZ, PT, P0 ;  /* 0x000000ff0b00720c */ /* 0x000fda0003f05300 */
[----:B------:R-:W-:Y:S05]  /*0db0*/  @!P0 BRA `(.L_x_10) ;  /* 0x0000000000088947 */ /* 0x000fea0003800000 */
[----:B01----:R0:W5:Y:S01]  /*0dc0*/  LD.E R9, desc[UR16][R10.64] ;  /* 0x000000100a097980 */ /* 0x003162000c101900 */
[----:B------:R-:W-:Y:S05]  /*0dd0*/  BRA `(.L_x_11) ;  /* 0x0000000000207947 */ /* 0x000fea0003800000 */
.L_x_10:
[----:B------:R-:W-:Y:S02]  /*0de0*/  ULDC.64 UR4, c[0x0][0x590] ;  /* 0x0001640000047ab9 */ /* 0x000fe40000000a00 */
[----:B------:R-:W-:-:S04]  /*0df0*/  ISETP.NE.U32.AND P0, PT, RZ, UR4, PT ;  /* 0x00000004ff007c0c */ /* 0x000fc8000bf05070 */
[----:B------:R-:W-:-:S13]  /*0e00*/  ISETP.NE.AND.EX P0, PT, RZ, UR5, PT, P0 ;  /* 0x00000005ff007c0c */ /* 0x000fda000bf05300 */
[----:B------:R-:W-:Y:S05]  /*0e10*/  @!P0 BRA `(.L_x_12) ;  /* 0x00000000000c8947 */ /* 0x000fea0003800000 */
[----:B------:R-:W0:Y:S02]  /*0e20*/  LDC.64 R10, c[0x0][0x590] ;  /* 0x00016400ff0a7b82 */ /* 0x000e240000000a00 */
[----:B01----:R1:W5:Y:S01]  /*0e30*/  LDG.E R9, desc[UR16][R10.64] ;  /* 0x000000100a097981 */ /* 0x003362000c1e1900 */
[----:B------:R-:W-:Y:S05]  /*0e40*/  BRA `(.L_x_11) ;  /* 0x0000000000047947 */ /* 0x000fea0003800000 */
.L_x_12:
[----:B01----:R-:W3:Y:S02]  /*0e50*/  LDC R9, c[0x0][0x584] ;  /* 0x00016100ff097b82 */ /* 0x003ee40000000800 */
.L_x_11:
[----:B------:R-:W-:-:S13]  /*0e60*/  LOP3.LUT P0, RZ, R12, 0xff, RZ, 0xc0, !PT ;  /* 0x000000ff0cff7812 */ /* 0x000fda000780c0ff */
[----:B------:R-:W-:Y:S05]  /*0e70*/  @!P0 EXIT ;  /* 0x000000000000894d */ /* 0x000fea0003800000 */
[----:B------:R-:W-:Y:S01]  /*0e80*/  ULDC UR4, c[0x0][0x28c] ;  /* 0x0000a30000047ab9 */ /* 0x000fe20000000800 */
[----:B------:R-:W-:Y:S01]  /*0e90*/  LOP3.LUT R142, R4, 0x1, RZ, 0xfc, !PT ;  /* 0x00000001048e7812 */ /* 0x000fe200078efcff */
[----:B------:R-:W-:-:S04]  /*0ea0*/  UIADD3 UR4, UR4, 0x1f, URZ ;  /* 0x0000001f04047890 */ /* 0x000fc8000fffe03f */
[----:B------:R-:W-:-:S04]  /*0eb0*/  USHF.R.S32.HI UR5, URZ, 0x1f, UR4 ;  /* 0x0000001f3f057899 */ /* 0x000fc80008011404 */
[----:B------:R-:W-:-:S03]  /*0ec0*/  ULEA.HI UR5, UR5, UR4, URZ, 0x5 ;  /* 0x0000000405057291 */ /* 0x000fc6000f8f283f */
[----:B------:R-:W-:Y:S01]  /*0ed0*/  UMOV UR4, URZ ;  /* 0x0000003f00047c82 */ /* 0x000fe20008000000 */
[----:B------:R-:W-:-:S03]  /*0ee0*/  USHF.R.S32.HI UR9, URZ, 0x5, UR5 ;  /* 0x000000053f097899 */ /* 0x000fc60008011405 */
[----:B------:R-:W-:-:S09]  /*0ef0*/  UMOV UR5, URZ ;  /* 0x0000003f00057c82 */ /* 0x000fd20008000000 */
.L_x_165:
[----:B01----:R-:W-:Y:S01]  /*0f00*/  LOP3.LUT R10, R0, 0x80, RZ, 0xc0, !PT ;  /* 0x00000080000a7812 */ /* 0x003fe200078ec0ff */
[----:B------:R-:W0:Y:S01]  /*0f10*/  S2UR UR13, SR_CgaCtaId ;  /* 0x00000000000d79c3 */ /* 0x000e220000008800 */
[----:B------:R-:W-:Y:S01]  /*0f20*/  UMOV UR12, 0x400 ;  /* 0x00000400000c7882 */ /* 0x000fe20000000000 */
[----:B------:R-:W-:Y:S01]  /*0f30*/  UMOV UR6, URZ ;  /* 0x0000003f00067c82 */ /* 0x000fe20008000000 */
[----:B------:R-:W-:Y:S01]  /*0f40*/  SHF.R.U32.HI R10, RZ, 0x7, R10 ;  /* 0x00000007ff0a7819 */ /* 0x000fe2000001160a */
[----:B------:R-:W-:Y:S01]  /*0f50*/  UMOV UR7, URZ ;  /* 0x0000003f00077c82 */ /* 0x000fe20008000000 */
[----:B------:R-:W-:Y:S01]  /*0f60*/  UMOV UR18, UR5 ;  /* 0x0000000500127c82 */ /* 0x000fe20008000000 */
[----:B------:R-:W-:Y:S02]  /*0f70*/  CS2R R18, SRZ ;  /* 0x0000000000127805 */ /* 0x000fe4000001ff00 */
[----:B------:R-:W-:Y:S01]  /*0f80*/  CS2R R16, SRZ ;  /* 0x0000000000107805 */ /* 0x000fe2000001ff00 */
[----:B------:R-:W1:Y:S01]  /*0f90*/  LDC R11, c[0x0][0x28c] ;  /* 0x0000a300ff0b7b82 */ /* 0x000e620000000800 */
[----:B----4-:R-:W4:Y:S01]  /*0fa0*/  SHFL.IDX PT, R10, R10, RZ, 0x1f ;  /* 0x00001fff0a0a7589 */ /* 0x010f2200000e0000 */
[----:B------:R-:W-:-:S02]  /*0fb0*/  CS2R R20, SRZ ;  /* 0x0000000000147805 */ /* 0x000fc4000001ff00 */
[----:B------:R-:W-:Y:S02]  /*0fc0*/  CS2R R22, SRZ ;  /* 0x0000000000167805 */ /* 0x000fe4000001ff00 */
[----:B------:R-:W-:Y:S02]  /*0fd0*/  CS2R R88, SRZ ;  /* 0x0000000000587805 */ /* 0x000fe4000001ff00 */
[----:B------:R-:W-:Y:S02]  /*0fe0*/  CS2R R90, SRZ ;  /* 0x00000000005a7805 */ /* 0x000fe4000001ff00 */
[----:B------:R-:W-:Y:S02]  /*0ff0*/  CS2R R92, SRZ ;  /* 0x00000000005c7805 */ /* 0x000fe4000001ff00 */
[----:B------:R-:W-:Y:S02]  /*1000*/  CS2R R96, SRZ ;  /* 0x0000000000607805 */ /* 0x000fe4000001ff00 */
        /* <DEDUP_REMOVED lines=16> */
[----:B-1----:R-:W-:Y:S02]  /*1110*/  ISETP.GE.AND P0, PT, R11, 0x1, PT ;  /* 0x000000010b00780c */ /* 0x002fe40003f06270 */
[----:B------:R-:W-:Y:S02]  /*1120*/  CS2R R128, SRZ ;  /* 0x0000000000807805 */ /* 0x000fe4000001ff00 */
[----:B----4-:R-:W-:-:S02]  /*1130*/  R2UR UR8, R10 ;  /* 0x000000000a0872ca */ /* 0x010fc400000e0000 */
[----:B------:R-:W-:Y:S02]  /*1140*/  CS2R R130, SRZ ;  /* 0x0000000000827805 */ /* 0x000fe4000001ff00 */
[----:B------:R-:W-:Y:S02]  /*1150*/  CS2R R132, SRZ ;  /* 0x0000000000847805 */ /* 0x000fe4000001ff00 */
[----:B------:R-:W-:Y:S02]  /*1160*/  CS2R R134, SRZ ;  /* 0x0000000000867805 */ /* 0x000fe4000001ff00 */
[----:B------:R-:W-:Y:S02]  /*1170*/  CS2R R136, SRZ ;  /* 0x0000000000887805 */ /* 0x000fe4000001ff00 */
[----:B------:R-:W-:Y:S02]  /*1180*/  CS2R R138, SRZ ;  /* 0x00000000008a7805 */ /* 0x000fe4000001ff00 */
[----:B------:R-:W-:Y:S01]  /*1190*/  CS2R R140, SRZ ;  /* 0x00000000008c7805 */ /* 0x000fe2000001ff00 */
[----:B------:R-:W-:Y:S01]  /*11a0*/  IMAD.MOV.U32 R143, RZ, RZ, RZ ;  /* 0x000000ffff8f7224 */ /* 0x000fe200078e00ff */
[----:B------:R-:W-:Y:S01]  /*11b0*/  CS2R R56, SRZ ;  /* 0x0000000000387805 */ /* 0x000fe2000001ff00 */
[----:B------:R-:W-:Y:S01]  /*11c0*/  IMAD.MOV.U32 R145, RZ, RZ, RZ ;  /* 0x000000ffff917224 */ /* 0x000fe200078e00ff */
[----:B------:R-:W-:Y:S01]  /*11d0*/  CS2R R58, SRZ ;  /* 0x00000000003a7805 */ /* 0x000fe2000001ff00 */
[----:B--23--:R-:W-:Y:S01]  /*11e0*/  IMAD.U32 R13, RZ, RZ, UR4 ;  /* 0x00000004ff0d7e24 */ /* 0x00cfe2000f8e00ff */
[----:B------:R-:W-:Y:S01]  /*11f0*/  CS2R R60, SRZ ;  /* 0x00000000003c7805 */ /* 0x000fe2000001ff00 */
[----:B------:R-:W-:Y:S01]  /*1200*/  ULEA.HI UR10, UR8, UR8, URZ, 0x1 ;  /* 0x00000008080a7291 */ /* 0x000fe2000f8f083f */
[----:B------:R-:W-:-:S02]  /*1210*/  CS2R R62, SRZ ;  /* 0x00000000003e7805 */ /* 0x000fc4000001ff00 */
[----:B------:R-:W-:Y:S02]  /*1220*/  CS2R R64, SRZ ;  /* 0x0000000000407805 */ /* 0x000fe4000001ff00 */
[----:B------:R-:W-:Y:S01]  /*1230*/  CS2R R66, SRZ ;  /* 0x0000000000427805 */ /* 0x000fe2000001ff00 */
[----:B------:R-:W-:Y:S01]  /*1240*/  ULOP3.LUT UR11, UR10, 0x1ffffe, URZ, 0xc0, !UPT ;  /* 0x001ffffe0a0b7892 */ /* 0x000fe2000f8ec03f */
[----:B------:R-:W-:Y:S01]  /*1250*/  CS2R R68, SRZ ;  /* 0x0000000000447805 */ /* 0x000fe2000001ff00 */
[----:B0-----:R-:W-:Y:S01]  /*1260*/  ULEA UR10, UR13, UR12, 0x18 ;  /* 0x0000000c0d0a7291 */ /* 0x001fe2000f8ec03f */
[----:B------:R-:W-:Y:S01]  /*1270*/  CS2R R70, SRZ ;  /* 0x0000000000467805 */ /* 0x000fe2000001ff00 */
[----:B------:R-:W-:Y:S01]  /*1280*/  UIADD3 UR11, UR8, -UR11, URZ ;  /* 0x8000000b080b7290 */ /* 0x000fe2000fffe03f */
[----:B------:R-:W-:Y:S02]  /*1290*/  CS2R R72, SRZ ;  /* 0x0000000000487805 */ /* 0x000fe4000001ff00 */
[----:B------:R-:W-:Y:S01]  /*12a0*/  CS2R R74, SRZ ;  /* 0x00000000004a7805 */ /* 0x000fe2000001ff00 */
[----:B------:R-:W-:Y:S01]  /*12b0*/  UMOV UR8, URZ ;  /* 0x0000003f00087c82 */ /* 0x000fe20008000000 */
[----:B------:R-:W-:Y:S01]  /*12c0*/  ULEA UR11, UR11, UR10, 0xb ;  /* 0x0000000a0b0b7291 */ /* 0x000fe2000f8e583f */
[----:B------:R-:W-:-:S02]  /*12d0*/  CS2R R76, SRZ ;  /* 0x00000000004c7805 */ /* 0x000fc4000001ff00 */
[----:B------:R-:W-:Y:S02]  /*12e0*/  CS2R R78, SRZ ;  /* 0x00000000004e7805 */ /* 0x000fe4000001ff00 */
[----:B------:R-:W-:Y:S01]  /*12f0*/  CS2R R80, SRZ ;  /* 0x0000000000507805 */ /* 0x000fe2000001ff00 */
[----:B------:R-:W-:Y:S01]  /*1300*/  UIADD3 UR11, UR11, 0x100, URZ ;  /* 0x000001000b0b7890 */ /* 0x000fe2000fffe03f */
[----:B------:R-:W-:Y:S02]  /*1310*/  CS2R R82, SRZ ;  /* 0x0000000000527805 */ /* 0x000fe4000001ff00 */
[----:B------:R-:W-:Y:S02]  /*1320*/  CS2R R84, SRZ ;  /* 0x0000000000547805 */ /* 0x000fe4000001ff00 */
[----:B------:R-:W-:Y:S01]  /*1330*/  CS2R R86, SRZ ;  /* 0x0000000000567805 */ /* 0x000fe2000001ff00 */
[----:B------:R-:W-:Y:S01]  /*1340*/  USHF.R.U32.HI UR11, URZ, 0x4, UR11 ;  /* 0x000000043f0b7899 */ /* 0x000fe2000801160b */
[----:B------:R-:W-:-:S02]  /*1350*/  CS2R R24, SRZ ;  /* 0x0000000000187805 */ /* 0x000fc4000001ff00 */
[----:B------:R-:W-:Y:S02]  /*1360*/  CS2R R26, SRZ ;  /* 0x00000000001a7805 */ /* 0x000fe4000001ff00 */
[----:B------:R-:W-:Y:S01]  /*1370*/  CS2R R28, SRZ ;  /* 0x00000000001c7805 */ /* 0x000fe2000001ff00 */
[----:B------:R-:W-:Y:S01]  /*1380*/  ULOP3.LUT UR11, UR11, 0x3fff, URZ, 0xc0, !UPT ;  /* 0x00003fff0b0b7892 */ /* 0x000fe2000f8ec03f */
        /* <DEDUP_REMOVED lines=12> */
[----:B------:R-:W-:Y:S01]  /*1450*/  CS2R R54, SRZ ;  /* 0x0000000000367805 */ /* 0x000fe2000001ff00 */
[----:B------:R-:W-:Y:S06]  /*1460*/  @!P0 BRA `(.L_x_13) ;  /* 0x0000000800308947 */ /* 0x000fec0003800000 */
[----:B------:R-:W-:-:S13]  /*1470*/  ISETP.NE.AND P1, PT, R142, 0x3, PT ;  /* 0x000000038e00780c */ /* 0x000fda0003f25270 */
[----:B------:R-:W-:Y:S05]  /*1480*/  @!P1 BRA `(.L_x_14) ;  /* 0x0000000000049947 */ /* 0x000fea0003800000 */
[----:B------:R-:W-:Y:S01]  /*1490*/  BPT.TRAP 0x1 ;  /* 0x000000040000795c */ /* 0x000fe20000300000 */
.L_x_14:
[----:B------:R-:W-:Y:S01]  /*14a0*/  ULEA UR7, UR5, UR10, 0x3 ;  /* 0x0000000a05077291 */ /* 0x000fe2000f8e183f */
[----:B------:R-:W-:-:S05]  /*14b0*/  IMAD.U32 R10, RZ, RZ, UR4 ;  /* 0x00000004ff0a7e24 */ /* 0x000fca000f8e00ff */
[----:B------:R-:W-:-:S04]  /*14c0*/  SHF.L.U32 R10, R10, 0x1f, RZ ;  /* 0x0000001f0a0a7819 */ /* 0x000fc800000006ff */
[----:B------:R0:W1:Y:S01]  /*14d0*/  SYNCS.PHASECHK.TRANS64.TRYWAIT P0, [UR7], R10 ;  /* 0x0000000aff0075a7 */ /* 0x0000620008000147 */
[----:B------:R-:W-:Y:S05]  /*14e0*/  @!P1 BRA `(.L_x_15) ;  /* 0x0000000000049947 */ /* 0x000fea0003800000 */
[----:B------:R-:W-:Y:S01]  /*14f0*/  BPT.TRAP 0x1 ;  /* 0x000000040000795c */ /* 0x000fe20000300000 */
.L_x_15:
[----:B------:R-:W-:Y:S01]  /*1500*/  UMOV UR6, 0x1 ;  /* 0x0000000100067882 */ /* 0x000fe20000000000 */
[----:B------:R-:W-:Y:S01]  /*1510*/  IMAD.MOV.U32 R18, RZ, RZ, RZ ;  /* 0x000000ffff127224 */ /* 0x000fe200078e00ff */
[----:B-1----:R-:W-:Y:S06]  /*1520*/  @P0 BRA `(.L_x_16) ;  /* 0x0000000000080947 */ /* 0x002fec0003800000 */
[----:B------:R-:W1:Y:S02]  /*1530*/  SYNCS.PHASECHK.TRANS64.TRYWAIT P0, [UR7], R10 ;  /* 0x0000000aff0075a7 */ /* 0x000e640008000147 */
[----:B-1----:R-:W-:Y:S05]  /*1540*/  @!P0 BRA `(.L_x_17) ;  /* 0x0000007c00348947 */ /* 0x002fea0003800000 */
.L_x_16:
[----:B------:R-:W-:Y:S01]  /*1550*/  UIADD3 UR7, UR10, 0x6100, URZ ;  /* 0x000061000a077890 */ /* 0x000fe2000fffe03f */
[----:B------:R-:W-:Y:S01]  /*1560*/  WARPGROUP.ARRIVE ;  /* 0x00000000000079c5 */ /* 0x000fe20000000000 */
[----:B------:R-:W-:Y:S01]  /*1570*/  ULOP3.LUT UR12, UR11, 0x10000, URZ, 0xfc, !UPT ;  /* 0x000100000b0c7892 */ /* 0x000fe2000f8efc3f */
[----:B------:R-:W-:Y:S01]  /*1580*/  IMAD.MOV.U32 R19, RZ, RZ, RZ ;  /* 0x000000ffff137224 */ /* 0x000fe200078e00ff */
[----:B------:R-:W-:Y:S01]  /*1590*/  USHF.R.U32.HI UR7, URZ, 0x4, UR7 ;  /* 0x000000043f077899 */ /* 0x000fe20008011607 */
[----:B------:R-:W-:Y:S01]  /*15a0*/  CS2R R16, SRZ ;  /* 0x0000000000107805 */ /* 0x000fe2000001ff00 */
[----:B------:R-:W-:Y:S01]  /*15b0*/  ULEA UR12, UR5, UR12, 0x9 ;  /* 0x0000000c050c7291 */ /* 0x000fe2000f8e483f */
[----:B------:R-:W-:Y:S01]  /*15c0*/  CS2R R20, SRZ ;  /* 0x0000000000147805 */ /* 0x000fe2000001ff00 */
[----:B------:R-:W-:Y:S01]  /*15d0*/  ULOP3.LUT UR7, UR7, 0x3fff, URZ, 0xc0, !UPT ;  /* 0x00003fff07077892 */ /* 0x000fe2000f8ec03f */
[----:B------:R-:W-:Y:S01]  /*15e0*/  CS2R R22, SRZ ;  /* 0x0000000000167805 */ /* 0x000fe2000001ff00 */
[----:B------:R-:W-:Y:S01]  /*15f0*/  UMOV UR13, 0xc0000010 ;  /* 0xc0000010000d7882 */ /* 0x000fe20000000000 */
[----:B------:R-:W-:Y:S01]  /*1600*/  UMOV UR15, 0xc0000010 ;  /* 0xc0000010000f7882 */ /* 0x000fe20000000000 */
[----:B------:R-:W-:Y:S01]  /*1610*/  ULOP3.LUT UR7, UR7, 0x10000, URZ, 0xfc, !UPT ;  /* 0x0001000007077892 */ /* 0x000fe2000f8efc3f */
[----:B------:R-:W-:-:S02]  /*1620*/  CS2R R88, SRZ ;  /* 0x0000000000587805 */ /* 0x000fc4000001ff00 */
[----:B------:R-:W-:Y:S02]  /*1630*/  CS2R R90, SRZ ;  /* 0x00000000005a7805 */ /* 0x000fe4000001ff00 */
[----:B------:R-:W-:Y:S01]  /*1640*/  CS2R R92, SRZ ;  /* 0x00000000005c7805 */ /* 0x000fe2000001ff00 */
[----:B------:R-:W-:Y:S01]  /*1650*/  ULEA UR14, UR5, UR7, 0x7 ;  /* 0x00000007050e7291 */ /* 0x000fe2000f8e383f */
[----:B------:R-:W-:Y:S01]  /*1660*/  CS2R R96, SRZ ;  /* 0x0000000000607805 */ /* 0x000fe2000001ff00 */
[----:B------:R-:W-:Y:S01]  /*1670*/  UIADD3 UR7, UR12, 0x100, URZ ;  /* 0x000001000c077890 */ /* 0x000fe2000fffe03f */
[----:B------:R-:W-:Y:S02]  /*1680*/  CS2R R94, SRZ ;  /* 0x00000000005e7805 */ /* 0x000fe4000001ff00 */
[----:B------:R-:W-:Y:S02]  /*1690*/  CS2R R98, SRZ ;  /* 0x0000000000627805 */ /* 0x000fe4000001ff00 */
[----:B------:R-:W-:-:S02]  /*16a0*/  CS2R R100, SRZ ;  /* 0x0000000000647805 */ /* 0x000fc4000001ff00 */
[----:B------:R-:W-:Y:S02]  /*16b0*/  CS2R R102, SRZ ;  /* 0x0000000000667805 */ /* 0x000fe4000001ff00 */
[----:B------:R-:W-:Y:S02]  /*16c0*/  CS2R R104, SRZ ;  /* 0x0000000000687805 */ /* 0x000fe4000001ff00 */
[----:B------:R-:W-:Y:S01]  /*16d0*/  CS2R R108, SRZ ;  /* 0x00000000006c7805 */ /* 0x000fe2000001ff00 */
[----:B------:R-:W-:Y:S01]  /*16e0*/  QGMMA.64x64x32.F32.E5M2.E5M2 R56, gdesc[UR12], RZ, !UPT ;  /* 0x00e000000c3879f3 */ /* 0x000fe2000c7038ff */
[----:B------:R-:W-:Y:S01]  /*16f0*/  UMOV UR12, UR7 ;  /* 0x00000007000c7c82 */ /* 0x000fe20008000000 */
[----:B------:R-:W-:Y:S01]  /*1700*/  ULDC UR7, c[0x0][0x50c] ;  /* 0x0001430000077ab9 */ /* 0x000fe20000000800 */
[----:B------:R-:W-:Y:S01]  /*1710*/  UMOV UR13, 0xc0000010 ;  /* 0xc0000010000d7882 */ /* 0x000fe20000000000 */
[----:B------:R-:W-:Y:S01]  /*1720*/  UISETP.NE.AND UP0, UPT, UR7, 0x1, UPT ;  /* 0x000000010700788c */ /* 0x000fe2000bf05270 */
[----:B------:R-:W-:Y:S01]  /*1730*/  QGMMA.64x64x32.F32.E5M2.E5M2 R24, gdesc[UR12], RZ, !UPT, gsb0 ;  /* 0x00e000000c1879f3 */ /* 0x000fe2000c0038ff */
[----:B------:R-:W-:-:S02]  /*1740*/  CS2R R106, SRZ ;  /* 0x00000000006a7805 */ /* 0x000fc4000001ff00 */
[----:B------:R-:W-:Y:S01]  /*1750*/  CS2R R110, SRZ ;  /* 0x00000000006e7805 */ /* 0x000fe2000001ff00 */
[----:B------:R-:W-:Y:S01]  /*1760*/  USEL UR7, URZ, 0x1, UP0 ;  /* 0x000000013f077887 */ /* 0x000fe20008000000 */
[----:B------:R-:W-:Y:S02]  /*1770*/  CS2R R112, SRZ ;  /* 0x0000000000707805 */ /* 0x000fe4000001ff00 */
[----:B------:R-:W-:Y:S02]  /*1780*/  CS2R R114, SRZ ;  /* 0x0000000000727805 */ /* 0x000fe4000001ff00 */
[----:B------:R-:W-:Y:S02]  /*1790*/  CS2R R116, SRZ ;  /* 0x0000000000747805 */ /* 0x000fe4000001ff00 */
[----:B------:R-:W-:Y:S02]  /*17a0*/  CS2R R118, SRZ ;  /* 0x0000000000767805 */ /* 0x000fe4000001ff00 */
[----:B------:R-:W-:-:S02]  /*17b0*/  CS2R R120, SRZ ;  /* 0x0000000000787805 */ /* 0x000fc4000001ff00 */
[----:B------:R-:W-:Y:S02]  /*17c0*/  ISETP.NE.AND P0, PT, RZ, UR7, PT ;  /* 0x00000007ff007c0c */ /* 0x000fe4000bf05270 */
        /* <DEDUP_REMOVED lines=9> */
[----:B------:R-:W-:Y:S01]  /*1860*/  CS2R R140, SRZ ;  /* 0x00000000008c7805 */ /* 0x000fe2000001ff00 */
[----:B------:R-:W-:Y:S02]  /*1870*/  IMAD.MOV.U32 R143, RZ, RZ, RZ ;  /* 0x000000ffff8f7224 */ /* 0x000fe400078e00ff */
[----:B------:R-:W-:Y:S01]  /*1880*/  IMAD.MOV.U32 R145, RZ, RZ, RZ ;  /* 0x000000ffff917224 */ /* 0x000fe200078e00ff */
[----:B------:R-:W-:Y:S06]  /*1890*/  @!P0 BRA `(.L_x_18) ;  /* 0x0000000400088947 */ /* 0x000fec0003800000 */
[----:B------:R-:W-:Y:S02]  /*18a0*/  WARPGROUP.DEPBAR.LE gsb0, 0x0 ;  /* 0x00008000000079c5 */ /* 0x000fe40000010000 */
[----:B------:R-:W-:-:S01]  /*18b0*/  FADD R145, RZ, R56 ;  /* 0x00000038ff917221 */ /* 0x000fc20000000000 */
[----:B------:R-:W-:Y:S01]  /*18c0*/  FADD R140, RZ, R57 ;  /* 0x00000039ff8c7221 */ /* 0x000fe20000000000 */
        /* <DEDUP_REMOVED lines=62> */
[----:B------:R-:W-:-:S06]  /*1cb0*/  UMOV UR6, URZ ;  /* 0x0000003f00067c82 */ /* 0x000fcc0008000000 */
.L_x_18:
[----:B------:R-:W-:-:S04]  /*1cc0*/  UIADD3 UR18, UR5, 0x1, URZ ;  /* 0x0000000105127890 */ /* 0x000fc8000fffe03f */
[----:B------:R-:W-:-:S04]  /*1cd0*/  UISETP.NE.AND UP0, UPT, UR18, 0x3, UPT ;  /* 0x000000031200788c */ /* 0x000fc8000bf05270 */
[----:B------:R-:W-:Y:S02]  /*1ce0*/  USEL UR8, URZ, 0x1, UP0 ;  /* 0x000000013f087887 */ /* 0x000fe40008000000 */
[----:B------:R-:W-:Y:S02]  /*1cf0*/  USEL UR18, UR18, URZ, UP0 ;  /* 0x0000003f12127287 */ /* 0x000fe40008000000 */
[----:B------:R-:W-:-:S06]  /*1d00*/  ULOP3.LUT UR8, UR4, UR8, URZ, 0x3c, !UPT ;  /* 0x0000000804087292 */ /* 0x000fcc000f8e3c3f */
[----:B------:R-:W-:Y:S01]  /*1d10*/  IMAD.U32 R13, RZ, RZ, UR8 ;  /* 0x00000008ff0d7e24 */ /* 0x000fe2000f8e00ff */
[----:B------:R-:W-:-:S06]  /*1d20*/  UMOV UR8, 0x1 ;  /* 0x0000000100087882 */ /* 0x000fcc0000000000 */
.L_x_13:
[----:B------:R-:W-:-:S04]  /*1d30*/  UISETP.LT.AND UP0, UPT, UR9, 0x1, UPT ;  /* 0x000000010900788c */ /* 0x000fc8000bf01270 */
[----:B------:R-:W-:-:S04]  /*1d40*/  USEL UR12, UR9, 0x1, UP0 ;  /* 0x00000001090c7887 */ /* 0x000fc80008000000 */
[----:B------:R-:W-:-:S04]  /*1d50*/  UIADD3 UR12, UR9, -UR12, URZ ;  /* 0x8000000c090c7290 */ /* 0x000fc8000fffe03f */
[----:B------:R-:W-:-:S06]  /*1d60*/  UISETP.GE.AND UP0, UPT, UR12, 0x1, UPT ;  /* 0x000000010c00788c */ /* 0x000fcc000bf06270 */
[----:B------:R-:W-:-:S13]  /*1d70*/  PLOP3.LUT P0, PT, PT, PT, UP0, 0x80, 0x0 ;  /* 0x000000000000781c */ /* 0x000fda0003f0f008 */
[----:B------:R-:W-:Y:S05]  /*1d80*/  @!P0 BRA `(.L_x_19) ;  /* 0x0000000800008947 */ /* 0x000fea0003800000 */
[----:B01----:R-:W-:Y:S01]  /*1d90*/  IMAD.U32 R10, RZ, RZ, UR12 ;  /* 0x0000000cff0a7e24 */ /* 0x003fe2000f8e00ff */
[----:B------:R-:W-:Y:S01]  /*1da0*/  UMOV UR19, UR5 ;  /* 0x0000000500137c82 */ /* 0x000fe20008000000 */
[----:B------:R-:W-:-:S05]  /*1db0*/  ULDC UR20, c[0x0][0x50c] ;  /* 0x0001430000147ab9 */ /* 0x000fca0000000800 */
.L_x_27:
[----:B------:R-:W-:-:S13]  /*1dc0*/  ISETP.NE.AND P1, PT, R142, 0x3, PT ;  /* 0x000000038e00780c */ /* 0x000fda0003f25270 */
[----:B01----:R-:W-:Y:S05]  /*1dd0*/  @!P1 BRA `(.L_x_20) ;  /* 0x0000000000049947 */ /* 0x003fea0003800000 */
[----:B------:R-:W-:Y:S01]  /*1de0*/  BPT.TRAP 0x1 ;  /* 0x000000040000795c */ /* 0x000fe20000300000 */
.L_x_20:
[----:B------:R-:W0:Y:S01]  /*1df0*/  S2UR UR12, SR_CgaCtaId ;  /* 0x00000000000c79c3 */ /* 0x000e220000008800 */
[----:B------:R-:W-:Y:S01]  /*1e00*/  UMOV UR10, 0x400 ;  /* 0x00000400000a7882 */ /* 0x000fe20000000000 */
[----:B------:R-:W-:Y:S01]  /*1e10*/  SHF.L.U32 R11, R13, 0x1f, RZ ;  /* 0x0000001f0d0b7819 */ /* 0x000fe200000006ff */
[----:B0-----:R-:W-:-:S04]  /*1e20*/  ULEA UR10, UR12, UR10, 0x18 ;  /* 0x0000000a0c0a7291 */ /* 0x001fc8000f8ec03f */
[----:B------:R-:W-:-:S09]  /*1e30*/  ULEA UR12, UR18, UR10, 0x3 ;  /* 0x0000000a120c7291 */ /* 0x000fd2000f8e183f */
[----:B------:R0:W1:Y:S01]  /*1e40*/  SYNCS.PHASECHK.TRANS64.TRYWAIT P0, [UR12], R11 ;  /* 0x0000000bff0075a7 */ /* 0x000062000800014c */
[----:B------:R-:W-:Y:S05]  /*1e50*/  @!P1 BRA `(.L_x_21) ;  /* 0x0000000000049947 */ /* 0x000fea0003800000 */
[----:B------:R-:W-:Y:S01]  /*1e60*/  BPT.TRAP 0x1 ;  /* 0x000000040000795c */ /* 0x000fe20000300000 */
.L_x_21:
[----:B-1----:R-:W-:Y:S05]  /*1e70*/  @P0 BRA `(.L_x_22) ;  /* 0x0000000000080947 */ /* 0x002fea0003800000 */
[----:B------:R-:W1:Y:S02]  /*1e80*/  SYNCS.PHASECHK.TRANS64.TRYWAIT P0, [UR12], R11 ;  /* 0x0000000bff0075a7 */ /* 0x000e64000800014c */
[----:B-1----:R-:W-:Y:S05]  /*1e90*/  @!P0 BRA `(.L_x_23) ;  /* 0x0000007000f88947 */ /* 0x002fea0003800000 */
.L_x_22:
[----:B------:R-:W-:Y:S01]  /*1ea0*/  UIADD3 UR12, UR10, 0x6100, URZ ;  /* 0x000061000a0c7890 */ /* 0x000fe2000fffe03f */
[----:B------:R-:W-:Y:S01]  /*1eb0*/  WARPGROUP.ARRIVE ;  /* 0x00000000000079c5 */ /* 0x000fe20000000000 */
[----:B------:R-:W-:Y:S02]  /*1ec0*/  UISETP.NE.AND UP0, UPT, UR7, URZ, UPT ;  /* 0x0000003f0700728c */ /* 0x000fe4000bf05270 */
[----:B------:R-:W-:Y:S02]  /*1ed0*/  USHF.R.U32.HI UR12, URZ, 0x4, UR12 ;  /* 0x000000043f0c7899 */ /* 0x000fe4000801160c */
[----:B------:R-:W-:Y:S02]  /*1ee0*/  USEL UR8, UR8, URZ, !UP0 ;  /* 0x0000003f08087287 */ /* 0x000fe4000c000000 */
[----:B------:R-:W-:Y:S02]  /*1ef0*/  ULOP3.LUT UR7, UR12, 0x3fff, URZ, 0xc0, !UPT ;  /* 0x00003fff0c077892 */ /* 0x000fe4000f8ec03f */
[----:B------:R-:W-:-:S02]  /*1f00*/  ULOP3.LUT UR12, UR11, 0x10000, URZ, 0xfc, !UPT ;  /* 0x000100000b0c7892 */ /* 0x000fc4000f8efc3f */
[----:B------:R-:W-:Y:S02]  /*1f10*/  ULOP3.LUT UR7, UR7, 0x10000, URZ, 0xfc, !UPT ;  /* 0x0001000007077892 */ /* 0x000fe4000f8efc3f */
[----:B------:R-:W-:Y:S02]  /*1f20*/  UISETP.NE.U32.AND UP0, UPT, UR8, URZ, UPT ;  /* 0x0000003f0800728c */ /* 0x000fe4000bf05070 */
[----:B------:R-:W-:Y:S02]  /*1f30*/  ULEA UR12, UR18, UR12, 0x9 ;  /* 0x0000000c120c7291 */ /* 0x000fe4000f8e483f */
[----:B------:R-:W-:Y:S02]  /*1f40*/  ULEA UR14, UR18, UR7, 0x7 ;  /* 0x00000007120e7291 */ /* 0x000fe4000f8e383f */
[----:B------:R-:W-:Y:S01]  /*1f50*/  UIADD3 UR7, UR12, 0x100, URZ ;  /* 0x000001000c077890 */ /* 0x000fe2000fffe03f */
[----:B------:R-:W-:Y:S01]  /*1f60*/  UMOV UR13, 0xc0000010 ;  /* 0xc0000010000d7882 */ /* 0x000fe20000000000 */
[----:B------:R-:W-:Y:S01]  /*1f70*/  UMOV UR15, 0xc0000010 ;  /* 0xc0000010000f7882 */ /* 0x000fe20000000000 */
[----:B------:R-:W-:-:S04]  /*1f80*/  UIADD3 UR6, UR6, 0x1, URZ ;  /* 0x0000000106067890 */ /* 0x000fc8000fffe03f */
[----:B------:R-:W-:Y:S01]  /*1f90*/  QGMMA.64x64x32.F32.E5M2.E5M2 R56, gdesc[UR12], R56, UP0 ;  /* 0x00e000000c3879f3 */ /* 0x000fe2000bf03838 */
[----:B------:R-:W-:Y:S01]  /*1fa0*/  UMOV UR12, UR7 ;  /* 0x00000007000c7c82 */ /* 0x000fe20008000000 */
[----:B------:R-:W-:Y:S02]  /*1fb0*/  UMOV UR13, 0xc0000010 ;  /* 0xc0000010000d7882 */ /* 0x000fe40000000000 */
[----:B------:R-:W-:Y:S01]  /*1fc0*/  QGMMA.64x64x32.F32.E5M2.E5M2 R24, gdesc[UR12], R24, UP0, gsb0 ;  /* 0x00e000000c1879f3 */ /* 0x000fe2000b803818 */
[----:B------:R-:W-:-:S04]  /*1fd0*/  UISETP.NE.AND UP0, UPT, UR6, UR20, UPT ;  /* 0x000000140600728c */ /* 0x000fc8000bf05270 */
[----:B------:R-:W-:-:S06]  /*1fe0*/  USEL UR7, URZ, 0x1, UP0 ;  /* 0x000000013f077887 */ /* 0x000fcc0008000000 */
[----:B------:R-:W-:Y:S01]  /*1ff0*/  ISETP.NE.AND P0, PT, RZ, UR7, PT ;  /* 0x00000007ff007c0c */ /* 0x000fe2000bf05270 */
[----:B------:R-:W-:-:S12]  /*2000*/  WARPGROUP.DEPBAR.LE gsb0, 0x1 ;  /* 0x00008000000079c5 */ /* 0x000fd80000010100 */
[----:B------:R-:W-:Y:S05]  /*2010*/  @!P0 BRA `(.L_x_24) ;  /* 0x0000000400088947 */ /* 0x000fea0003800000 */
[----:B------:R-:W-:Y:S02]  /*2020*/  WARPGROUP.DEPBAR.LE gsb0, 0x0 ;  /* 0x00008000000079c5 */ /* 0x000fe40000010000 */
[----:B------:R-:W-:-:S01]  /*2030*/  FADD R145, R56, R145 ;  /* 0x0000009138917221 */ /* 0x000fc20000000000 */
[----:B------:R-:W-:Y:S01]  /*2040*/  FADD R140, R57, R140 ;  /* 0x0000008c398c7221 */ /* 0x000fe20000000000 */
        /* <DEDUP_REMOVED lines=62> */
[----:B------:R-:W-:-:S06]  /*2430*/  UMOV UR6, URZ ;  /* 0x0000003f00067c82 */ /* 0x000fcc0008000000 */
.L_x_24:
[----:B------:R-:W-:Y:S05]  /*2440*/  @!P1 BRA `(.L_x_25) ;  /* 0x0000000000049947 */ /* 0x000fea0003800000 */
[----:B------:R-:W-:Y:S01]  /*2450*/  BPT.TRAP 0x1 ;  /* 0x000000040000795c */ /* 0x000fe20000300000 */
.L_x_25:
[----:B------:R-:W-:Y:S01]  /*2460*/  ULEA UR8, UR19, UR10, 0x3 ;  /* 0x0000000a13087291 */ /* 0x000fe2000f8e183f */
[----:B------:R-:W-:-:S03]  /*2470*/  ISETP.GT.U32.AND P0, PT, R4, 0x1, PT ;  /* 0x000000010400780c */ /* 0x000fc60003f04070 */
[----:B------:R-:W-:-:S04]  /*2480*/  UIADD3 UR8, UR8, 0x18, URZ ;  /* 0x0000001808087890 */ /* 0x000fc8000fffe03f */
[----:B------:R-:W-:-:S09]  /*2490*/  UPRMT UR8, URZ, 0x654, UR8 ;  /* 0x000006543f087896 */ /* 0x000fd20008000008 */
[----:B------:R-:W-:Y:S01]  /*24a0*/  SYNCS.ARRIVE.TRANS64.RED.A1T0 RZ, [UR8], RZ ;  /* 0x000000ffffff79a7 */ /* 0x000fe20008100408 */
[----:B------:R-:W-:Y:S05]  /*24b0*/  @P0 BRA `(.L_x_26) ;  /* 0x0000000000040947 */ /* 0x000fea0003800000 */
[----:B------:R-:W-:Y:S01]  /*24c0*/  BPT.TRAP 0x1 ;  /* 0x000000040000795c */ /* 0x000fe20000300000 */
.L_x_26:
[----:B------:R-:W-:Y:S01]  /*24d0*/  UIADD3 UR18, UR18, 0x1, URZ ;  /* 0x0000000112127890 */ /* 0x000fe2000fffe03f */
[C---:B------:R-:W-:Y:S01]  /*24e0*/  ISETP.GT.AND P0, PT, R10.reuse, 0x1, PT ;  /* 0x000000010a00780c */ /* 0x040fe20003f04270 */
[----:B------:R-:W-:Y:S01]  /*24f0*/  UIADD3 UR19, UR19, 0x1, URZ ;  /* 0x0000000113137890 */ /* 0x000fe2000fffe03f */
[----:B------:R-:W-:Y:S01]  /*2500*/  VIADD R10, R10, 0xffffffff ;  /* 0xffffffff0a0a7836 */ /* 0x000fe20000000000 */
[----:B------:R-:W-:Y:S02]  /*2510*/  UISETP.NE.AND UP0, UPT, UR18, 0x3, UPT ;  /* 0x000000031200788c */ /* 0x000fe4000bf05270 */
[----:B------:R-:W-:Y:S02]  /*2520*/  UISETP.NE.AND UP1, UPT, UR19, 0x3, UPT ;  /* 0x000000031300788c */ /* 0x000fe4000bf25270 */
[----:B------:R-:W-:Y:S02]  /*2530*/  USEL UR8, URZ, 0x1, UP0 ;  /* 0x000000013f087887 */ /* 0x000fe40008000000 */
[----:B------:R-:W-:-:S02]  /*2540*/  USEL UR18, UR18, URZ, UP0 ;  /* 0x0000003f12127287 */ /* 0x000fc40008000000 */
[----:B------:R-:W-:Y:S02]  /*2550*/  USEL UR19, UR19, URZ, UP1 ;  /* 0x0000003f13137287 */ /* 0x000fe40008800000 */
[----:B------:R-:W-:Y:S01]  /*2560*/  LOP3.LUT R13, R13, UR8, RZ, 0x3c, !PT ;  /* 0x000000080d0d7c12 */ /* 0x000fe2000f8e3cff */
[----:B------:R-:W-:Y:S01]  /*2570*/  UMOV UR8, 0x1 ;  /* 0x0000000100087882 */ /* 0x000fe20000000000 */
[----:B------:R-:W-:Y:S08]  /*2580*/  @P0 BRA `(.L_x_27) ;  /* 0xfffffff8000c0947 */ /* 0x000ff0000383ffff */
.L_x_19:
[----:B------:R-:W-:Y:S01]  /*2590*/  UISETP.NE.AND UP0, UPT, UR6, URZ, UPT ;  /* 0x0000003f0600728c */ /* 0x000fe2000bf05270 */
[----:B01----:R-:W0:Y:S03]  /*25a0*/  LDC R10, c[0x0][0x28c] ;  /* 0x0000a300ff0a7b82 */ /* 0x003e260000000800 */
[----:B------:R-:W-:-:S06]  /*25b0*/  USEL UR6, URZ, 0x1, !UP0 ;  /* 0x000000013f067887 */ /* 0x000fcc000c000000 */
[----:B------:R-:W-:Y:S02]  /*25c0*/  ISETP.NE.AND P0, PT, RZ, UR6, PT ;  /* 0x00000006ff007c0c */ /* 0x000fe4000bf05270 */
[----:B0-----:R-:W-:-:S11]  /*25d0*/  ISETP.GE.AND P1, PT, R10, 0x1, PT ;  /* 0x000000010a00780c */ /* 0x001fd60003f26270 */
[----:B------:R-:W-:Y:S05]  /*25e0*/  @!P0 BRA `(.L_x_28) ;  /* 0x0000000400048947 */ /* 0x000fea0003800000 */
[----:B------:R-:W-:Y:S02]  /*25f0*/  WARPGROUP.DEPBAR.LE gsb0, 0x0 ;  /* 0x00008000000079c5 */ /* 0x000fe40000010000 */
[----:B------:R-:W-:Y:S01]  /*2600*/  FADD R145, R56, R145 ;  /* 0x0000009138917221 */ /* 0x000fe20000000000 */
        /* <DEDUP_REMOVED lines=62> */
[----:B------:R-:W-:-:S07]  /*29f0*/  FADD R18, R18, R55 ;  /* 0x0000003712127221 */ /* 0x000fce0000000000 */
.L_x_28:
[----:B------:R-:W-:Y:S02]  /*2a00*/  WARPGROUP.DEPBAR.LE gsb0, 0x0 ;  /* 0x00008000000079c5 */ /* 0x000fe40000010000 */
[----:B------:R-:W-:Y:S05]  /*2a10*/  @!P1 BRA `(.L_x_29) ;  /* 0x0000000000409947 */ /* 0x000fea0003800000 */
[----:B------:R-:W-:-:S13]  /*2a20*/  ISETP.NE.AND P0, PT, R142, 0x3, PT ;  /* 0x000000038e00780c */ /* 0x000fda0003f05270 */
[----:B------:R-:W-:Y:S05]  /*2a30*/  @!P0 BRA `(.L_x_30) ;  /* 0x0000000000048947 */ /* 0x000fea0003800000 */
[----:B------:R-:W-:Y:S01]  /*2a40*/  BPT.TRAP 0x1 ;  /* 0x000000040000795c */ /* 0x000fe20000300000 */
.L_x_30:
[----:B------:R-:W-:Y:S01]  /*2a50*/  UISETP.LT.AND UP0, UPT, UR9, 0x1, UPT ;  /* 0x000000010900788c */ /* 0x000fe2000bf01270 */
[----:B------:R-:W-:-:S03]  /*2a60*/  ISETP.GT.U32.AND P0, PT, R4, 0x1, PT ;  /* 0x000000010400780c */ /* 0x000fc60003f04070 */
[----:B------:R-:W-:-:S04]  /*2a70*/  USEL UR8, UR9, 0x1, UP0 ;  /* 0x0000000109087887 */ /* 0x000fc80008000000 */
[----:B------:R-:W-:-:S04]  /*2a80*/  UIADD3 UR8, UR5, UR9, -UR8 ;  /* 0x0000000905087290 */ /* 0x000fc8000fffe808 */
[----:B------:R-:W-:-:S04]  /*2a90*/  UIMAD.WIDE.U32 UR6, UR8, -0x55555555, URZ ;  /* 0xaaaaaaab080678a5 */ /* 0x000fc8000f8e003f */
[----:B------:R-:W-:-:S04]  /*2aa0*/  USHF.R.U32.HI UR6, URZ, 0x1, UR7 ;  /* 0x000000013f067899 */ /* 0x000fc80008011607 */
[----:B------:R-:W-:-:S04]  /*2ab0*/  UIMAD UR8, UR6, -0x3, UR8 ;  /* 0xfffffffd060878a4 */ /* 0x000fc8000f8e0208 */
[----:B------:R-:W-:-:S04]  /*2ac0*/  ULEA UR8, UR8, UR10, 0x3 ;  /* 0x0000000a08087291 */ /* 0x000fc8000f8e183f */
[----:B------:R-:W-:-:S04]  /*2ad0*/  UIADD3 UR8, UR8, 0x18, URZ ;  /* 0x0000001808087890 */ /* 0x000fc8000fffe03f */
[----:B------:R-:W-:-:S09]  /*2ae0*/  UPRMT UR8, URZ, 0x654, UR8 ;  /* 0x000006543f087896 */ /* 0x000fd20008000008 */
[----:B------:R-:W-:Y:S01]  /*2af0*/  SYNCS.ARRIVE.TRANS64.RED.A1T0 RZ, [UR8], RZ ;  /* 0x000000ffffff79a7 */ /* 0x000fe20008100408 */
[----:B------:R-:W-:Y:S05]  /*2b00*/  @P0 BRA `(.L_x_29) ;  /* 0x0000000000040947 */ /* 0x000fea0003800000 */
[----:B------:R-:W-:Y:S01]  /*2b10*/  BPT.TRAP 0x1 ;  /* 0x000000040000795c */ /* 0x000fe20000300000 */
.L_x_29:
[----:B------:R-:W0:Y:S01]  /*2b20*/  LDC R14, c[0x0][0x288] ;  /* 0x0000a200ff0e7b82 */ /* 0x000e220000000800 */
[----:B------:R-:W-:Y:S01]  /*2b30*/  IMAD.SHL.U32 R33, R7, 0x40, RZ ;  /* 0x0000004007217824 */ /* 0x000fe200078e00ff */
[--C-:B------:R-:W-:Y:S01]  /*2b40*/  SHF.R.U32.HI R10, RZ, 0x2, R0.reuse ;  /* 0x00000002ff0a7819 */ /* 0x100fe20000011600 */
[----:B------:R-:W-:Y:S01]  /*2b50*/  UIADD3 UR5, UR9, UR5, URZ ;  /* 0x0000000509057290 */ /* 0x000fe2000fffe03f */
[----:B------:R-:W-:Y:S01]  /*2b60*/  LOP3.LUT R12, R0, 0x60, RZ, 0xc0, !PT ;  /* 0x00000060000c7812 */ /* 0x000fe200078ec0ff */
[----:B------:R-:W-:Y:S01]  /*2b70*/  IMAD.SHL.U32 R34, R6, 0x100, RZ ;  /* 0x0000010006227824 */ /* 0x000fe200078e00ff */
[----:B------:R-:W-:Y:S01]  /*2b80*/  SHF.R.U32.HI R13, RZ, 0x7, R0 ;  /* 0x00000007ff0d7819 */ /* 0x000fe20000011600 */
[----:B------:R-:W-:Y:S01]  /*2b90*/  UISETP.GT.U32.AND UP0, UPT, UR5, 0x2, UPT ;  /* 0x000000020500788c */ /* 0x000fe2000bf04070 */
[----:B------:R-:W-:Y:S01]  /*2ba0*/  LOP3.LUT R11, R10, 0x7, RZ, 0xc0, !PT ;  /* 0x000000070a0b7812 */ /* 0x000fe200078ec0ff */
[C---:B------:R-:W-:Y:S01]  /*2bb0*/  IMAD.SHL.U32 R26, R0.reuse, 0x2, RZ ;  /* 0x00000002001a7824 */ /* 0x040fe200078e00ff */
[----:B------:R-:W-:Y:S01]  /*2bc0*/  SHF.R.U32.HI R12, RZ, 0x1, R12 ;  /* 0x00000001ff0c7819 */ /* 0x000fe2000001160c */
[----:B------:R-:W-:Y:S01]  /*2bd0*/  ULDC UR12, c[0x0][0x284] ;  /* 0x0000a100000c7ab9 */ /* 0x000fe20000000800 */
[----:B------:R-:W-:Y:S01]  /*2be0*/  LOP3.LUT R10, R13, 0x1, RZ, 0xc0, !PT ;  /* 0x000000010d0a7812 */ /* 0x000fe200078ec0ff */
[----:B------:R-:W-:Y:S01]  /*2bf0*/  UISETP.LT.U32.AND UP0, UPT, UR9, 0x3, UP0 ;  /* 0x000000030900788c */ /* 0x000fe20008701070 */
[----:B------:R-:W-:Y:S01]  /*2c00*/  IADD3 R15, RZ, -R12, -R11 ;  /* 0x8000000cff0f7210 */ /* 0x000fe20007ffe80b */
[----:B------:R-:W-:Y:S01]  /*2c10*/  UISETP.GE.U32.AND UP1, UPT, UR9, 0x3, UPT ;  /* 0x000000030900788c */ /* 0x000fe2000bf26070 */
[----:B------:R-:W-:Y:S01]  /*2c20*/  LOP3.LUT R13, R0, 0x3, RZ, 0xc0, !PT ;  /* 0x00000003000d7812 */ /* 0x000fe200078ec0ff */
[C---:B------:R-:W-:Y:S01]  /*2c30*/  IMAD.SHL.U32 R24, R10.reuse, 0x40, RZ ;  /* 0x000000400a187824 */ /* 0x040fe200078e00ff */
[----:B------:R-:W-:Y:S01]  /*2c40*/  SHF.R.S32.HI R29, RZ, 0x1f, R5 ;  /* 0x0000001fff1d7819 */ /* 0x000fe20000011405 */
[----:B------:R-:W-:Y:S01]  /*2c50*/  UIMAD.WIDE.U32 UR6, UR5, -0x55555555, URZ ;  /* 0xaaaaaaab050678a5 */ /* 0x000fe2000f8e003f */
[C---:B------:R-:W-:Y:S01]  /*2c60*/  LOP3.LUT R26, R33.reuse, 0x6, R26, 0xf8, !PT ;  /* 0x00000006211a7812 */ /* 0x040fe200078ef81a */
[----:B------:R-:W-:Y:S01]  /*2c70*/  USEL UR8, URZ, 0x1, !UP0 ;  /* 0x000000013f087887 */ /* 0x000fe2000c000000 */
[----:B------:R-:W-:Y:S01]  /*2c80*/  IMAD R15, R10, -0x40, R15 ;  /* 0xffffffc00a0f7824 */ /* 0x000fe200078e020f */
[----:B------:R-:W-:Y:S01]  /*2c90*/  ULDC.64 UR10, c[0x0][0x5d0] ;  /* 0x00017400000a7ab9 */ /* 0x000fe20000000a00 */
[----:B0-----:R-:W-:Y:S01]  /*2ca0*/  ISETP.GE.AND P0, PT, R33, R14, PT ;  /* 0x0000000e2100720c */ /* 0x001fe20003f06270 */
[----:B------:R-:W-:Y:S01]  /*2cb0*/  IMAD R10, R13, -0x2, R14 ;  /* 0xfffffffe0d0a7824 */ /* 0x000fe200078e020e */
[----:B------:R-:W-:Y:S01]  /*2cc0*/  SHF.R.S32.HI R27, RZ, 0x1f, R26 ;  /* 0x0000001fff1b7819 */ /* 0x000fe2000001141a */
[----:B------:R-:W-:Y:S01]  /*2cd0*/  IMAD R14, R29, UR10, RZ ;  /* 0x0000000a1d0e7c24 */ /* 0x000fe2000f8e02ff */
[----:B------:R-:W-:Y:S01]  /*2ce0*/  ISETP.GE.OR P0, PT, R34, UR12, P0 ;  /* 0x0000000c22007c0c */ /* 0x000fe20008706670 */
[----:B------:R-:W-:Y:S01]  /*2cf0*/  USHF.R.U32.HI UR6, URZ, 0x1, UR7 ;  /* 0x000000013f067899 */ /* 0x000fe20008011607 */
[----:B------:R-:W-:Y:S01]  /*2d00*/  LOP3.LUT R35, R24, 0x40, R11, 0xe2, !PT ;  /* 0x0000004018237812 */ /* 0x000fe200078ee20b */
[----:B------:R-:W-:Y:S01]  /*2d10*/  ULOP3.LUT UR4, UR4, UR8, URZ, 0x3c, !UPT ;  /* 0x0000000804047292 */ /* 0x000fe2000f8e3c3f */
[----:B------:R-:W-:Y:S01]  /*2d20*/  IMAD.WIDE R24, R6, 0x100, RZ ;  /* 0x0000010006187825 */ /* 0x000fe200078e02ff */
[----:B------:R-:W-:Y:S01]  /*2d30*/  UIMAD UR5, UR6, -0x3, UR5 ;  /* 0xfffffffd060578a4 */ /* 0x000fe2000f8e0205 */
[----:B------:R-:W-:Y:S01]  /*2d40*/  IADD3 R34, -R34, UR12, R15 ;  /* 0x0000000c22227c10 */ /* 0x000fe2000fffe10f */
[----:B------:R-:W-:Y:S01]  /*2d50*/  @UP1 ULOP3.LUT UR4, UR4, 0x1, UR6, 0x78, !UPT ;  /* 0x0000000104041892 */ /* 0x000fe2000f8e7806 */
[C---:B------:R-:W-:Y:S01]  /*2d60*/  IMAD R11, R5.reuse, UR11, R14 ;  /* 0x0000000b050b7c24 */ /* 0x040fe2000f8e020e */
[----:B------:R-:W-:Y:S01]  /*2d70*/  LOP3.LUT R35, R24, R35, R12, 0xfe, !PT ;  /* 0x0000002318237212 */ /* 0x000fe200078efe0c */
[----:B------:R-:W-:-:S04]  /*2d80*/  IMAD.WIDE.U32 R6, R5, UR10, R26 ;  /* 0x0000000a05067c25 */ /* 0x000fc8000f8e001a */
[----:B------:R-:W-:Y:S02]  /*2d90*/  IMAD.IADD R7, R7, 0x1, R11 ;  /* 0x0000000107077824 */ /* 0x000fe400078e020b */
[----:B------:R-:W-:Y:S02]  /*2da0*/  IMAD.IADD R33, R10, 0x1, -R33 ;  /* 0x000000010a217824 */ /* 0x000fe400078e0a21 */
[----:B------:R-:W-:Y:S01]  /*2db0*/  IMAD.MOV.U32 R32, RZ, RZ, -0x1 ;  /* 0xffffffffff207424 */ /* 0x000fe200078e00ff */
[----:B------:R-:W-:Y:S06]  /*2dc0*/  @P0 BRA `(.L_x_31) ;  /* 0x0000004800040947 */ /* 0x000fec0003800000 */
[----:B------:R-:W0:Y:S01]  /*2dd0*/  LDC.64 R30, c[0x0][0x5c8] ;  /* 0x00017200ff1e7b82 */ /* 0x000e220000000a00 */
[----:B------:R-:W-:Y:S01]  /*2de0*/  ULDC.64 UR6, c[0x0][0x5c0] ;  /* 0x0001700000067ab9 */ /* 0x000fe20000000a00 */
[----:B------:R-:W-:Y:S01]  /*2df0*/  BSSY B0, `(.L_x_31) ;  /* 0x000047e000007945 */ /* 0x000fe20003800000 */
[-C--:B0-----:R-:W-:Y:S02]  /*2e00*/  IMAD R10, R25, R30.reuse, RZ ;  /* 0x0000001e190a7224 */ /* 0x081fe400078e02ff */
[----:B------:R-:W-:-:S04]  /*2e10*/  IMAD.WIDE.U32 R6, R35, R30, R6 ;  /* 0x0000001e23067225 */ /* 0x000fc800078e0006 */
[----:B------:R-:W-:Y:S01]  /*2e20*/  IMAD R13, R35, R31, R10 ;  /* 0x0000001f230d7224 */ /* 0x000fe200078e020a */
[----:B------:R-:W-:Y:S01]  /*2e30*/  IADD3 R14, P4, R6, UR6, RZ ;  /* 0x00000006060e7c10 */ /* 0x000fe2000ff9e0ff */
[C---:B------:R-:W-:Y:S01]  /*2e40*/  IMAD.SHL.U32 R11, R30.reuse, 0x80, RZ ;  /* 0x000000801e0b7824 */ /* 0x040fe200078e00ff */
[C---:B------:R-:W-:Y:S01]  /*2e50*/  LEA R28, P2, R30.reuse, R6, 0x3 ;  /* 0x000000061e1c7211 */ /* 0x040fe200078418ff */
[----:B------:R-:W-:Y:S01]  /*2e60*/  IMAD.IADD R36, R7, 0x1, R13 ;  /* 0x0000000107247824 */ /* 0x000fe200078e020d */
[----:B------:R-:W-:Y:S02]  /*2e70*/  SHF.L.U64.HI R7, R30, 0x7, R31 ;  /* 0x000000071e077819 */ /* 0x000fe4000001021f */
[----:B------:R-:W-:Y:S02]  /*2e80*/  IADD3 R10, P1, P0, R6, UR6, R11 ;  /* 0x00000006060a7c10 */ /* 0x000fe4000f83e00b */
[----:B------:R-:W-:Y:S02]  /*2e90*/  IADD3.X R15, R36, UR7, RZ, P4, !PT ;  /* 0x00000007240f7c10 */ /* 0x000fe4000a7fe4ff */
[----:B---3-5:R-:W-:-:S02]  /*2ea0*/  FSETP.NEU.AND P4, PT, R9, RZ, PT ;  /* 0x000000ff0900720b */ /* 0x028fc40003f8d000 */
[----:B------:R-:W-:Y:S02]  /*2eb0*/  LEA.HI.X R30, R30, R36, R31, 0x3, P2 ;  /* 0x000000241e1e7211 */ /* 0x000fe400010f1c1f */
[C---:B------:R-:W-:Y:S02]  /*2ec0*/  IADD3 R12, P2, R28.reuse, UR6, RZ ;  /* 0x000000061c0c7c10 */ /* 0x040fe4000ff5e0ff */
[----:B------:R-:W-:Y:S02]  /*2ed0*/  IADD3 R6, P5, P6, R28, UR6, R11 ;  /* 0x000000061c067c10 */ /* 0x000fe4000febe00b */
[--C-:B------:R-:W-:Y:S02]  /*2ee0*/  IADD3.X R11, R36, UR7, R7.reuse, P1, P0 ;  /* 0x00000007240b7c10 */ /* 0x100fe40008fe0407 */
[C---:B------:R-:W-:Y:S02]  /*2ef0*/  IADD3.X R13, R30.reuse, UR7, RZ, P2, !PT ;  /* 0x000000071e0d7c10 */ /* 0x040fe400097fe4ff */
[----:B------:R-:W-:Y:S01]  /*2f00*/  IADD3.X R7, R30, UR7, R7, P5, P6 ;  /* 0x000000071e077c10 */ /* 0x000fe2000afec407 */
[----:B------:R-:W-:Y:S06]  /*2f10*/  @!P4 BRA `(.L_x_32) ;  /* 0x00000034009cc947 */ /* 0x000fec0003800000 */
[----:B------:R-:W-:Y:S01]  /*2f20*/  ULDC.64 UR6, c[0x0][0x5b8] ;  /* 0x00016e0000067ab9 */ /* 0x000fe20000000a00 */
[----:B------:R-:W-:Y:S01]  /*2f30*/  ISETP.GE.AND P0, PT, R34, 0x1, PT ;  /* 0x000000012200780c */ /* 0x000fe20003f06270 */
[----:B------:R-:W-:Y:S01]  /*2f40*/  IMAD R28, R29, UR6, RZ ;  /* 0x000000061d1c7c24 */ /* 0x000fe2000f8e02ff */
[----:B------:R-:W-:Y:S01]  /*2f50*/  ULDC.64 UR10, c[0x0][0x5a8] ;  /* 0x00016a00000a7ab9 */ /* 0x000fe20000000a00 */
[----:B------:R-:W-:Y:S01]  /*2f60*/  IMAD.WIDE.U32 R26, R5, UR6, R26 ;  /* 0x00000006051a7c25 */ /* 0x000fe2000f8e001a */
[----:B------:R-:W-:Y:S01]  /*2f70*/  ISETP.LT.OR P4, PT, R33, 0x1, !P0 ;  /* 0x000000012100780c */ /* 0x000fe20004781670 */
[----:B------:R-:W-:Y:S02]  /*2f80*/  BSSY B1, `(.L_x_33) ;  /* 0x000000c000017945 */ /* 0x000fe40003800000 */
[----:B------:R-:W-:Y:S01]  /*2f90*/  IMAD R5, R5, UR7, R28 ;  /* 0x0000000705057c24 */ /* 0x000fe2000f8e021c */
[----:B------:R-:W-:Y:S02]  /*2fa0*/  ULDC.64 UR6, c[0x0][0x5b0] ;  /* 0x00016c0000067ab9 */ /* 0x000fe40000000a00 */
[----:B------:R-:W-:-:S02]  /*2fb0*/  IMAD R30, R25, UR6, RZ ;  /* 0x00000006191e7c24 */ /* 0x000fc4000f8e02ff */
[----:B------:R-:W-:Y:S02]  /*2fc0*/  IMAD.IADD R27, R27, 0x1, R5 ;  /* 0x000000011b1b7824 */ /* 0x000fe400078e0205 */
[C---:B------:R-:W-:Y:S02]  /*2fd0*/  IMAD R5, R35.reuse, UR7, R30 ;  /* 0x0000000723057c24 */ /* 0x040fe4000f8e021e */
[----:B------:R-:W-:-:S03]  /*2fe0*/  IMAD.WIDE.U32 R28, R35, UR6, R26 ;  /* 0x00000006231c7c25 */ /* 0x000fc6000f8e001a */
[----:B------:R-:W-:-:S04]  /*2ff0*/  IADD3 R28, P1, R28, UR10, RZ ;  /* 0x0000000a1c1c7c10 */ /* 0x000fc8000ff3e0ff */
[--C-:B------:R-:W-:Y:S02]  /*3000*/  IADD3.X R29, R29, UR11, R5.reuse, P1, !PT ;  /* 0x0000000b1d1d7c10 */ /* 0x100fe40008ffe405 */
[----:B------:R-:W-:Y:S01]  /*3010*/  PRMT R5, RZ, 0x7610, R5 ;  /* 0x00007610ff057816 */ /* 0x000fe20000000005 */
[----:B------:R-:W-:Y:S06]  /*3020*/  @P4 BRA `(.L_x_34) ;  /* 0x0000000000044947 */ /* 0x000fec0003800000 */
[----:B------:R0:W5:Y:S02]  /*3030*/  LDG.E.U8 R5, desc[UR16][R28.64] ;  /* 0x000000101c057981 */ /* 0x000164000c1e1100 */
.L_x_34:
[----:B------:R-:W-:Y:S05]  /*3040*/  BSYNC B1 ;  /* 0x0000000000017941 */ /* 0x000fea0003800000 */
.L_x_33:
[----:B-----5:R-:W-:Y:S01]  /*3050*/  LOP3.LUT R5, R5, 0xff, RZ, 0xc0, !PT ;  /* 0x000000ff05057812 */ /* 0x020fe200078ec0ff */
[----:B------:R-:W-:Y:S01]  /*3060*/  BSSY B1, `(.L_x_35) ;  /* 0x000000b000017945 */ /* 0x000fe20003800000 */
[----:B------:R-:W-:Y:S02]  /*3070*/  ISETP.LT.OR P2, PT, R33, 0x2, !P0 ;  /* 0x000000022100780c */ /* 0x000fe40004741670 */
[----:B------:R-:W-:-:S05]  /*3080*/  F2FP.F16.E5M2.UNPACK_B R5, R5 ;  /* 0x00000005ff05723e */ /* 0x000fca00020004ff */
[----:B------:R-:W-:Y:S01]  /*3090*/  HADD2.F32 R30, -RZ, R5.H0_H0 ;  /* 0x20000005ff1e7230 */ /* 0x000fe20000004100 */
[----:B------:R-:W-:-:S04]  /*30a0*/  PRMT R5, RZ, 0x7610, R5 ;  /* 0x00007610ff057816 */ /* 0x000fc80000000005 */
[----:B------:R-:W-:-:S04]  /*30b0*/  FMUL R30, R30, R9 ;  /* 0x000000091e1e7220 */ /* 0x000fc80000400000 */
[----:B--2---:R-:W-:-:S05]  /*30c0*/  FFMA R30, R145, R8, R30 ;  /* 0x00000008911e7223 */ /* 0x004fca000000001e */
[----:B------:R-:W-:-:S05]  /*30d0*/  F2FP.SATFINITE.E5M2.F32.PACK_AB_MERGE_C R31, RZ, R30, RZ ;  /* 0x0000001eff1f723e */ /* 0x000fca00048060ff */
[----:B------:R1:W-:Y:S01]  /*30e0*/  @!P4 STG.E.U8 desc[UR16][R14.64], R31 ;  /* 0x0000001f0e00c986 */ /* 0x0003e2000c101110 */
[----:B------:R-:W-:Y:S05]  /*30f0*/  @P2 BRA `(.L_x_36) ;  /* 0x0000000000042947 */ /* 0x000fea0003800000 */
[----:B------:R2:W5:Y:S02]  /*3100*/  LDG.E.U8 R5, desc[UR16][R28.64+0x1] ;  /* 0x000001101c057981 */ /* 0x000564000c1e1100 */
.L_x_36:
[----:B------:R-:W-:Y:S05]  /*3110*/  BSYNC B1 ;  /* 0x0000000000017941 */ /* 0x000fea0003800000 */
.L_x_35:
[----:B-----5:R-:W-:Y:S01]  /*3120*/  LOP3.LUT R5, R5, 0xff, RZ, 0xc0, !PT ;  /* 0x000000ff05057812 */ /* 0x020fe200078ec0ff */
[----:B------:R-:W-:Y:S01]  /*3130*/  BSSY B1, `(.L_x_37) ;  /* 0x0000013000017945 */ /* 0x000fe20003800000 */
[----:B------:R-:W-:Y:S02]  /*3140*/  IADD3 R37, P1, R35, 0x8, RZ ;  /* 0x0000000823257810 */ /* 0x000fe40007f3e0ff */
[----:B------:R-:W-:-:S03]  /*3150*/  F2FP.F16.E5M2.UNPACK_B R5, R5 ;  /* 0x00000005ff05723e */ /* 0x000fc600020004ff */
[----:B-1----:R-:W-:Y:S01]  /*3160*/  IMAD.X R31, RZ, RZ, R25, P1 ;  /* 0x000000ffff1f7224 */ /* 0x002fe200008e0619 */
[----:B------:R-:W-:Y:S01]  /*3170*/  ISETP.GE.AND P1, PT, R34, 0x9, PT ;  /* 0x000000092200780c */ /* 0x000fe20003f26270 */
[----:B------:R-:W-:Y:S02]  /*3180*/  HADD2.F32 R30, -RZ, R5.H0_H0 ;  /* 0x20000005ff1e7230 */ /* 0x000fe40000004100 */
[----:B------:R-:W-:Y:S01]  /*3190*/  IMAD R36, R31, UR6, RZ ;  /* 0x000000061f247c24 */ /* 0x000fe2000f8e02ff */
[----:B------:R-:W-:Y:S02]  /*31a0*/  ISETP.LT.OR P5, PT, R33, 0x1, !P1 ;  /* 0x000000012100780c */ /* 0x000fe40004fa1670 */
[----:B------:R-:W-:Y:S01]  /*31b0*/  FMUL R5, R30, R9 ;  /* 0x000000091e057220 */ /* 0x000fe20000400000 */
[----:B------:R-:W-:-:S04]  /*31c0*/  IMAD.WIDE.U32 R30, R37, UR6, R26 ;  /* 0x00000006251e7c25 */ /* 0x000fc8000f8e001a */
[----:B------:R-:W-:Y:S01]  /*31d0*/  FFMA R5, R140, R8, R5 ;  /* 0x000000088c057223 */ /* 0x000fe20000000005 */
[----:B------:R-:W-:Y:S01]  /*31e0*/  IMAD R37, R37, UR7, R36 ;  /* 0x0000000725257c24 */ /* 0x000fe2000f8e0224 */
[----:B------:R-:W-:-:S03]  /*31f0*/  IADD3 R30, P4, R30, UR10, RZ ;  /* 0x0000000a1e1e7c10 */ /* 0x000fc6000ff9e0ff */
[----:B------:R-:W-:Y:S02]  /*3200*/  F2FP.SATFINITE.E5M2.F32.PACK_AB_MERGE_C R39, RZ, R5, RZ ;  /* 0x00000005ff27723e */ /* 0x000fe400048060ff */
[----:B------:R-:W-:Y:S02]  /*3210*/  IADD3.X R31, R31, UR11, R37, P4, !PT ;  /* 0x0000000b1f1f7c10 */ /* 0x000fe4000a7fe425 */
[----:B------:R-:W-:Y:S01]  /*3220*/  PRMT R5, RZ, 0x7610, R5 ;  /* 0x00007610ff057816 */ /* 0x000fe20000000005 */
[----:B------:R1:W-:Y:S01]  /*3230*/  @!P2 STG.E.U8 desc[UR16][R14.64+0x1], R39 ;  /* 0x000001270e00a986 */ /* 0x0003e2000c101110 */
[----:B------:R-:W-:Y:S05]  /*3240*/  @P5 BRA `(.L_x_38) ;  /* 0x0000000000045947 */ /* 0x000fea0003800000 */
[----:B------:R3:W5:Y:S02]  /*3250*/  LDG.E.U8 R5, desc[UR16][R30.64] ;  /* 0x000000101e057981 */ /* 0x000764000c1e1100 */
.L_x_38:
[----:B------:R-:W-:Y:S05]  /*3260*/  BSYNC B1 ;  /* 0x0000000000017941 */ /* 0x000fea0003800000 */
.L_x_37:
[----:B-----5:R-:W-:Y:S01]  /*3270*/  LOP3.LUT R5, R5, 0xff, RZ, 0xc0, !PT ;  /* 0x000000ff05057812 */ /* 0x020fe200078ec0ff */
[----:B------:R-:W-:Y:S01]  /*3280*/  BSSY B1, `(.L_x_39) ;  /* 0x000000b000017945 */ /* 0x000fe20003800000 */
[----:B------:R-:W-:Y:S02]  /*3290*/  ISETP.LT.OR P2, PT, R33, 0x2, !P1 ;  /* 0x000000022100780c */ /* 0x000fe40004f41670 */
[----:B------:R-:W-:-:S05]  /*32a0*/  F2FP.F16.E5M2.UNPACK_B R5, R5 ;  /* 0x00000005ff05723e */ /* 0x000fca00020004ff */
[----:B------:R-:W-:Y:S01]  /*32b0*/  HADD2.F32 R36, -RZ, R5.H0_H0 ;  /* 0x20000005ff247230 */ /* 0x000fe20000004100 */
[----:B------:R-:W-:-:S04]  /*32c0*/  PRMT R5, RZ, 0x7610, R5 ;  /* 0x00007610ff057816 */ /* 0x000fc80000000005 */
[----:B------:R-:W-:-:S04]  /*32d0*/  FMUL R36, R36, R9 ;  /* 0x0000000924247220 */ /* 0x000fc80000400000 */
[----:B------:R-:W-:-:S05]  /*32e0*/  FFMA R36, R143, R8, R36 ;  /* 0x000000088f247223 */ /* 0x000fca0000000024 */
[----:B------:R-:W-:-:S05]  /*32f0*/  F2FP.SATFINITE.E5M2.F32.PACK_AB_MERGE_C R37, RZ, R36, RZ ;  /* 0x00000024ff25723e */ /* 0x000fca00048060ff */
[----:B------:R4:W-:Y:S01]  /*3300*/  @!P5 STG.E.U8 desc[UR16][R12.64], R37 ;  /* 0x000000250c00d986 */ /* 0x0009e2000c101110 */
[----:B------:R-:W-:Y:S05]  /*3310*/  @P2 BRA `(.L_x_40) ;  /* 0x0000000000042947 */ /* 0x000fea0003800000 */
[----:B------:R0:W5:Y:S02]  /*3320*/  LDG.E.U8 R5, desc[UR16][R30.64+0x1] ;  /* 0x000001101e057981 */ /* 0x000164000c1e1100 */
.L_x_40:
[----:B------:R-:W-:Y:S05]  /*3330*/  BSYNC B1 ;  /* 0x0000000000017941 */ /* 0x000fea0003800000 */
.L_x_39:
[----:B-----5:R-:W-:Y:S01]  /*3340*/  LOP3.LUT R5, R5, 0xff, RZ, 0xc0, !PT ;  /* 0x000000ff05057812 */ /* 0x020fe200078ec0ff */
[----:B------:R-:W-:Y:S01]  /*3350*/  BSSY B1, `(.L_x_41) ;  /* 0x000000b000017945 */ /* 0x000fe20003800000 */
[----:B------:R-:W-:Y:S02]  /*3360*/  ISETP.LT.OR P4, PT, R33, 0x9, !P0 ;  /* 0x000000092100780c */ /* 0x000fe40004781670 */
[----:B------:R-:W-:-:S05]  /*3370*/  F2FP.F16.E5M2.UNPACK_B R5, R5 ;  /* 0x00000005ff05723e */ /* 0x000fca00020004ff */
[----:B------:R-:W-:-:S05]  /*3380*/  HADD2.F32 R36, -RZ, R5.H0_H0 ;  /* 0x20000005ff247230 */ /* 0x000fca0000004100 */
[----:B------:R-:W-:-:S04]  /*3390*/  FMUL R5, R36, R9 ;  /* 0x0000000924057220 */ /* 0x000fc80000400000 */
[----:B------:R-:W-:-:S05]  /*33a0*/  FFMA R5, R138, R8, R5 ;  /* 0x000000088a057223 */ /* 0x000fca0000000005 */
[----:B----4-:R-:W-:Y:S02]  /*33b0*/  F2FP.SATFINITE.E5M2.F32.PACK_AB_MERGE_C R37, RZ, R5, RZ ;  /* 0x00000005ff25723e */ /* 0x010fe400048060ff */
[----:B------:R-:W-:-:S03]  /*33c0*/  PRMT R5, RZ, 0x7610, R5 ;  /* 0x00007610ff057816 */ /* 0x000fc60000000005 */
[----:B------:R4:W-:Y:S01]  /*33d0*/  @!P2 STG.E.U8 desc[UR16][R12.64+0x1], R37 ;  /* 0x000001250c00a986 */ /* 0x0009e2000c101110 */
[----:B------:R-:W-:Y:S05]  /*33e0*/  @P4 BRA `(.L_x_42) ;  /* 0x0000000000044947 */ /* 0x000fea0003800000 */
[----:B------:R0:W5:Y:S02]  /*33f0*/  LDG.E.U8 R5, desc[UR16][R28.64+0x8] ;  /* 0x000008101c057981 */ /* 0x000164000c1e1100 */
.L_x_42:
[----:B------:R-:W-:Y:S05]  /*3400*/  BSYNC B1 ;  /* 0x0000000000017941 */ /* 0x000fea0003800000 */
.L_x_41:
        /* <DEDUP_REMOVED lines=8> */
[----:B----4-:R-:W-:-:S05]  /*3490*/  F2FP.SATFINITE.E5M2.F32.PACK_AB_MERGE_C R37, RZ, R36, RZ ;  /* 0x00000024ff25723e */ /* 0x010fca00048060ff */
[----:B------:R4:W-:Y:S01]  /*34a0*/  @!P4 STG.E.U8 desc[UR16][R14.64+0x8], R37 ;  /* 0x000008250e00c986 */ /* 0x0009e2000c101110 */
[----:B------:R-:W-:Y:S05]  /*34b0*/  @P2 BRA `(.L_x_44) ;  /* 0x0000000000042947 */ /* 0x000fea0003800000 */
[----:B------:R0:W5:Y:S02]  /*34c0*/  LDG.E.U8 R5, desc[UR16][R28.64+0x9] ;  /* 0x000009101c057981 */ /* 0x000164000c1e1100 */
.L_x_44:
[----:B------:R-:W-:Y:S05]  /*34d0*/  BSYNC B1 ;  /* 0x0000000000017941 */ /* 0x000fea0003800000 */
.L_x_43:
        /* <DEDUP_REMOVED lines=12> */
.L_x_46:
[----:B------:R-:W-:Y:S05]  /*35a0*/  BSYNC B1 ;  /* 0x0000000000017941 */ /* 0x000fea0003800000 */
.L_x_45:
        /* <DEDUP_REMOVED lines=12> */
.L_x_48:
[----:B------:R-:W-:Y:S05]  /*3670*/  BSYNC B1 ;  /* 0x0000000000017941 */ /* 0x000fea0003800000 */
.L_x_47:
        /* <DEDUP_REMOVED lines=12> */
.L_x_50:
[----:B------:R-:W-:Y:S05]  /*3740*/  BSYNC B1 ;  /* 0x0000000000017941 */ /* 0x000fea0003800000 */
.L_x_49:
        /* <DEDUP_REMOVED lines=12> */
.L_x_52:
[----:B------:R-:W-:Y:S05]  /*3810*/  BSYNC B1 ;  /* 0x0000000000017941 */ /* 0x000fea0003800000 */
.L_x_51:
        /* <DEDUP_REMOVED lines=12> */
.L_x_54:
[----:B------:R-:W-:Y:S05]  /*38e0*/  BSYNC B1 ;  /* 0x0000000000017941 */ /* 0x000fea0003800000 */
.L_x_53:
        /* <DEDUP_REMOVED lines=12> */
.L_x_56:
[----:B------:R-:W-:Y:S05]  /*39b0*/  BSYNC B1 ;  /* 0x0000000000017941 */ /* 0x000fea0003800000 */
.L_x_55:
        /* <DEDUP_REMOVED lines=12> */
.L_x_58:
[----:B------:R-:W-:Y:S05]  /*3a80*/  BSYNC B1 ;  /* 0x0000000000017941 */ /* 0x000fea0003800000 */
.L_x_57:
        /* <DEDUP_REMOVED lines=12> */
.L_x_60:
[----:B------:R-:W-:Y:S05]  /*3b50*/  BSYNC B1 ;  /* 0x0000000000017941 */ /* 0x000fea0003800000 */
.L_x_59:
        /* <DEDUP_REMOVED lines=12> */
.L_x_62:
[----:B------:R-:W-:Y:S05]  /*3c20*/  BSYNC B1 ;  /* 0x0000000000017941 */ /* 0x000fea0003800000 */
.L_x_61:
        /* <DEDUP_REMOVED lines=12> */
.L_x_64:
[----:B------:R-:W-:Y:S05]  /*3cf0*/  BSYNC B1 ;  /* 0x0000000000017941 */ /* 0x000fea0003800000 */
.L_x_63:
        /* <DEDUP_REMOVED lines=12> */
.L_x_66:
[----:B------:R-:W-:Y:S05]  /*3dc0*/  BSYNC B1 ;  /* 0x0000000000017941 */ /* 0x000fea0003800000 */
.L_x_65:
        /* <DEDUP_REMOVED lines=12> */
.L_x_68:
[----:B------:R-:W-:Y:S05]  /*3e90*/  BSYNC B1 ;  /* 0x0000000000017941 */ /* 0x000fea0003800000 */
.L_x_67:
        /* <DEDUP_REMOVED lines=12> */
.L_x_70:
[----:B------:R-:W-:Y:S05]  /*3f60*/  BSYNC B1 ;  /* 0x0000000000017941 */ /* 0x000fea0003800000 */
.L_x_69:
        /* <DEDUP_REMOVED lines=12> */
.L_x_72:
[----:B------:R-:W-:Y:S05]  /*4030*/  BSYNC B1 ;  /* 0x0000000000017941 */ /* 0x000fea0003800000 */
.L_x_71:
        /* <DEDUP_REMOVED lines=12> */
.L_x_74:
[----:B------:R-:W-:Y:S05]  /*4100*/  BSYNC B1 ;  /* 0x0000000000017941 */ /* 0x000fea0003800000 */
.L_x_73:
        /* <DEDUP_REMOVED lines=12> */
.L_x_76:
[----:B------:R-:W-:Y:S05]  /*41d0*/  BSYNC B1 ;  /* 0x0000000000017941 */ /* 0x000fea0003800000 */
.L_x_75:
        /* <DEDUP_REMOVED lines=12> */
.L_x_78:
[----:B------:R-:W-:Y:S05]  /*42a0*/  BSYNC B1 ;  /* 0x0000000000017941 */ /* 0x000fea0003800000 */
.L_x_77:
        /* <DEDUP_REMOVED lines=12> */
.L_x_80:
[----:B------:R-:W-:Y:S05]  /*4370*/  BSYNC B1 ;  /* 0x0000000000017941 */ /* 0x000fea0003800000 */
.L_x_79:
        /* <DEDUP_REMOVED lines=12> */
.L_x_82:
[----:B------:R-:W-:Y:S05]  /*4440*/  BSYNC B1 ;  /* 0x0000000000017941 */ /* 0x000fea0003800000 */
.L_x_81:
        /* <DEDUP_REMOVED lines=12> */
.L_x_84:
[----:B------:R-:W-:Y:S05]  /*4510*/  BSYNC B1 ;  /* 0x0000000000017941 */ /* 0x000fea0003800000 */
.L_x_83:
        /* <DEDUP_REMOVED lines=12> */
.L_x_86:
[----:B------:R-:W-:Y:S05]  /*45e0*/  BSYNC B1 ;  /* 0x0000000000017941 */ /* 0x000fea0003800000 */
.L_x_85:
        /* <DEDUP_REMOVED lines=12> */
.L_x_88:
[----:B------:R-:W-:Y:S05]  /*46b0*/  BSYNC B1 ;  /* 0x0000000000017941 */ /* 0x000fea0003800000 */
.L_x_87:
        /* <DEDUP_REMOVED lines=12> */
.L_x_90:
[----:B------:R-:W-:Y:S05]  /*4780*/  BSYNC B1 ;  /* 0x0000000000017941 */ /* 0x000fea0003800000 */
.L_x_89:
        /* <DEDUP_REMOVED lines=12> */
.L_x_92:
[----:B------:R-:W-:Y:S05]  /*4850*/  BSYNC B1 ;  /* 0x0000000000017941 */ /* 0x000fea0003800000 */
.L_x_91:
[----:B-----5:R-:W-:Y:S01]  /*4860*/  LOP3.LUT R5, R5, 0xff, RZ, 0xc0, !PT ;  /* 0x000000ff05057812 */ /* 0x020fe200078ec0ff */
[----:B------:R-:W-:Y:S01]  /*4870*/  BSSY B1, `(.L_x_93) ;  /* 0x000000b000017945 */ /* 0x000fe20003800000 */
[----:B------:R-:W-:Y:S02]  /*4880*/  ISETP.LT.OR P2, PT, R33, 0x39, !P1 ;  /* 0x000000392100780c */ /* 0x000fe40004f41670 */
[----:B------:R-:W-:-:S05]  /*4890*/  F2FP.F16.E5M2.UNPACK_B R5, R5 ;  /* 0x00000005ff05723e */ /* 0x000fca00020004ff */
[----:B0-2---:R-:W-:-:S05]  /*48a0*/  HADD2.F32 R28, -RZ, R5.H0_H0 ;  /* 0x20000005ff1c7230 */ /* 0x005fca0000004100 */
[----:B------:R-:W-:-:S04]  /*48b0*/  FMUL R5, R28, R9 ;  /* 0x000000091c057220 */ /* 0x000fc80000400000 */
[----:B------:R-:W-:-:S05]  /*48c0*/  FFMA R5, R112, R8, R5 ;  /* 0x0000000870057223 */ /* 0x000fca0000000005 */
[----:B------:R-:W-:Y:S02]  /*48d0*/  F2FP.SATFINITE.E5M2.F32.PACK_AB_MERGE_C R29, RZ, R5, RZ ;  /* 0x00000005ff1d723e */ /* 0x000fe400048060ff */
[----:B------:R-:W-:-:S03]  /*48e0*/  PRMT R5, RZ, 0x7610, R5 ;  /* 0x00007610ff057816 */ /* 0x000fc60000000005 */
[----:B------:R0:W-:Y:S01]  /*48f0*/  @!P0 STG.E.U8 desc[UR16][R14.64+0x39], R29 ;  /* 0x0000391d0e008986 */ /* 0x0001e2000c101110 */
[----:B------:R-:W-:Y:S05]  /*4900*/  @P2 BRA `(.L_x_94) ;  /* 0x0000000000042947 */ /* 0x000fea0003800000 */
[----:B------:R2:W5:Y:S02]  /*4910*/  LDG.E.U8 R5, desc[UR16][R30.64+0x38] ;  /* 0x000038101e057981 */ /* 0x000564000c1e1100 */
.L_x_94:
[----:B------:R-:W-:Y:S05]  /*4920*/  BSYNC B1 ;  /* 0x0000000000017941 */ /* 0x000fea0003800000 */
.L_x_93:
[----:B-----5:R-:W-:Y:S01]  /*4930*/  LOP3.LUT R5, R5, 0xff, RZ, 0xc0, !PT ;  /* 0x000000ff05057812 */ /* 0x020fe200078ec0ff */
[----:B------:R-:W-:Y:S01]  /*4940*/  BSSY B1, `(.L_x_95) ;  /* 0x000000b000017945 */ /* 0x000fe20003800000 */
[----:B------:R-:W-:Y:S02]  /*4950*/  ISETP.LT.OR P1, PT, R33, 0x3a, !P1 ;  /* 0x0000003a2100780c */ /* 0x000fe40004f21670 */
[----:B------:R-:W-:-:S05]  /*4960*/  F2FP.F16.E5M2.UNPACK_B R5, R5 ;  /* 0x00000005ff05723e */ /* 0x000fca00020004ff */
[----:B01--4-:R-:W-:Y:S01]  /*4970*/  HADD2.F32 R14, -RZ, R5.H0_H0 ;  /* 0x20000005ff0e7230 */ /* 0x013fe20000004100 */
[----:B------:R-:W-:-:S04]  /*4980*/  PRMT R5, RZ, 0x7610, R5 ;  /* 0x00007610ff057816 */ /* 0x000fc80000000005 */
[----:B------:R-:W-:-:S04]  /*4990*/  FMUL R14, R14, R9 ;  /* 0x000000090e0e7220 */ /* 0x000fc80000400000 */
[----:B------:R-:W-:-:S05]  /*49a0*/  FFMA R14, R115, R8, R14 ;  /* 0x00000008730e7223 */ /* 0x000fca000000000e */
[----:B------:R-:W-:-:S05]  /*49b0*/  F2FP.SATFINITE.E5M2.F32.PACK_AB_MERGE_C R15, RZ, R14, RZ ;  /* 0x0000000eff0f723e */ /* 0x000fca00048060ff */
[----:B------:R0:W-:Y:S01]  /*49c0*/  @!P2 STG.E.U8 desc[UR16][R12.64+0x38], R15 ;  /* 0x0000380f0c00a986 */ /* 0x0001e2000c101110 */
[----:B------:R-:W-:Y:S05]  /*49d0*/  @P1 BRA `(.L_x_96) ;  /* 0x0000000000041947 */ /* 0x000fea0003800000 */
[----:B------:R1:W5:Y:S02]  /*49e0*/  LDG.E.U8 R5, desc[UR16][R30.64+0x39] ;  /* 0x000039101e057981 */ /* 0x000364000c1e1100 */
.L_x_96:
[----:B------:R-:W-:Y:S05]  /*49f0*/  BSYNC B1 ;  /* 0x0000000000017941 */ /* 0x000fea0003800000 */
.L_x_95:
[----:B-----5:R-:W-:Y:S01]  /*4a00*/  LOP3.LUT R5, R5, 0xff, RZ, 0xc0, !PT ;  /* 0x000000ff05057812 */ /* 0x020fe200078ec0ff */
[----:B------:R-:W-:Y:S01]  /*4a10*/  BSSY B1, `(.L_x_97) ;  /* 0x0000013000017945 */ /* 0x000fe20003800000 */
[----:B------:R-:W-:Y:S02]  /*4a20*/  IADD3 R29, P0, R35, 0x80, RZ ;  /* 0x00000080231d7810 */ /* 0x000fe40007f1e0ff */
[----:B------:R-:W-:-:S03]  /*4a30*/  F2FP.F16.E5M2.UNPACK_B R5, R5 ;  /* 0x00000005ff05723e */ /* 0x000fc600020004ff */
[----:B0-----:R-:W-:Y:S01]  /*4a40*/  IMAD.X R15, RZ, RZ, R25, P0 ;  /* 0x000000ffff0f7224 */ /* 0x001fe200000e0619 */
        /* <DEDUP_REMOVED lines=9> */
[----:B-123--:R-:W-:Y:S02]  /*4ae0*/  F2FP.SATFINITE.E5M2.F32.PACK_AB_MERGE_C R31, RZ, R5, RZ ;  /* 0x00000005ff1f723e */ /* 0x00efe400048060ff */
[----:B------:R-:W-:Y:S02]  /*4af0*/  IADD3.X R15, R15, UR11, R29, P2, !PT ;  /* 0x0000000b0f0f7c10 */ /* 0x000fe400097fe41d */
[----:B------:R-:W-:Y:S01]  /*4b00*/  PRMT R5, RZ, 0x7610, R5 ;  /* 0x00007610ff057816 */ /* 0x000fe20000000005 */
[----:B------:R0:W-:Y:S01]  /*4b10*/  @!P1 STG.E.U8 desc[UR16][R12.64+0x39], R31 ;  /* 0x0000391f0c009986 */ /* 0x0001e2000c101110 */
[----:B------:R-:W-:Y:S05]  /*4b20*/  @P4 BRA `(.L_x_98) ;  /* 0x0000000000044947 */ /* 0x000fea0003800000 */
[----:B------:R1:W5:Y:S02]  /*4b30*/  LDG.E.U8 R5, desc[UR16][R14.64] ;  /* 0x000000100e057981 */ /* 0x000364000c1e1100 */
.L_x_98:
[----:B------:R-:W-:Y:S05]  /*4b40*/  BSYNC B1 ;  /* 0x0000000000017941 */ /* 0x000fea0003800000 */
.L_x_97:
[----:B-----5:R-:W-:Y:S01]  /*4b50*/  LOP3.LUT R5, R5, 0xff, RZ, 0xc0, !PT ;  /* 0x000000ff05057812 */ /* 0x020fe200078ec0ff */
[----:B------:R-:W-:Y:S01]  /*4b60*/  BSSY B1, `(.L_x_99) ;  /* 0x000000b000017945 */ /* 0x000fe20003800000 */
[----:B------:R-:W-:Y:S02]  /*4b70*/  ISETP.LT.OR P2, PT, R33, 0x2, !P0 ;  /* 0x000000022100780c */ /* 0x000fe40004741670 */
[----:B------:R-:W-:-:S05]  /*4b80*/  F2FP.F16.E5M2.UNPACK_B R5, R5 ;  /* 0x00000005ff05723e */ /* 0x000fca00020004ff */
[----:B0-----:R-:W-:Y:S01]  /*4b90*/  HADD2.F32 R12, -RZ, R5.H0_H0 ;  /* 0x20000005ff0c7230 */ /* 0x001fe20000004100 */
[----:B------:R-:W-:-:S04]  /*4ba0*/  PRMT R5, RZ, 0x7610, R5 ;  /* 0x00007610ff057816 */ /* 0x000fc80000000005 */
[----:B------:R-:W-:-:S04]  /*4bb0*/  FMUL R12, R12, R9 ;  /* 0x000000090c0c7220 */ /* 0x000fc80000400000 */
[----:B------:R-:W-:-:S05]  /*4bc0*/  FFMA R12, R113, R8, R12 ;  /* 0x00000008710c7223 */ /* 0x000fca000000000c */
[----:B------:R-:W-:-:S05]  /*4bd0*/  F2FP.SATFINITE.E5M2.F32.PACK_AB_MERGE_C R13, RZ, R12, RZ ;  /* 0x0000000cff0d723e */ /* 0x000fca00048060ff */
[----:B------:R0:W-:Y:S01]  /*4be0*/  @!P4 STG.E.U8 desc[UR16][R10.64], R13 ;  /* 0x0000000d0a00c986 */ /* 0x0001e2000c101110 */
[----:B------:R-:W-:Y:S05]  /*4bf0*/  @P2 BRA `(.L_x_100) ;  /* 0x0000000000042947 */ /* 0x000fea0003800000 */
[----:B------:R2:W5:Y:S02]  /*4c00*/  LDG.E.U8 R5, desc[UR16][R14.64+0x1] ;  /* 0x000001100e057981 */ /* 0x000564000c1e1100 */
.L_x_100:
[----:B------:R-:W-:Y:S05]  /*4c10*/  BSYNC B1 ;  /* 0x0000000000017941 */ /* 0x000fea0003800000 */
.L_x_99:
[----:B-----5:R-:W-:Y:S01]  /*4c20*/  LOP3.LUT R5, R5, 0xff, RZ, 0xc0, !PT ;  /* 0x000000ff05057812 */ /* 0x020fe200078ec0ff */
[----:B------:R-:W-:Y:S01]  /*4c30*/  BSSY B1, `(.L_x_101) ;  /* 0x0000013000017945 */ /* 0x000fe20003800000 */
[----:B------:R-:W-:Y:S02]  /*4c40*/  IADD3 R35, P1, R35, 0x88, RZ ;  /* 0x0000008823237810 */ /* 0x000fe40007f3e0ff */
[----:B------:R-:W-:-:S03]  /*4c50*/  F2FP.F16.E5M2.UNPACK_B R5, R5 ;  /* 0x00000005ff05723e */ /* 0x000fc600020004ff */
[----:B------:R-:W-:Y:S01]  /*4c60*/  IMAD.X R24, RZ, RZ, R25, P1 ;  /* 0x000000ffff187224 */ /* 0x000fe200008e0619 */
[----:B------:R-:W-:Y:S01]  /*4c70*/  ISETP.GE.AND P1, PT, R34, 0x89, PT ;  /* 0x000000892200780c */ /* 0x000fe20003f26270 */
[----:B------:R-:W-:Y:S02]  /*4c80*/  HADD2.F32 R12, -RZ, R5.H0_H0 ;  /* 0x20000005ff0c7230 */ /* 0x000fe40000004100 */
[----:B------:R-:W-:Y:S01]  /*4c90*/  IMAD R24, R24, UR6, RZ ;  /* 0x0000000618187c24 */ /* 0x000fe2000f8e02ff */
[----:B------:R-:W-:Y:S01]  /*4ca0*/  ISETP.LT.OR P5, PT, R33, 0x1, !P1 ;  /* 0x000000012100780c */ /* 0x000fe20004fa1670 */
[----:B------:R-:W-:-:S04]  /*4cb0*/  IMAD.WIDE.U32 R26, R35, UR6, R26 ;  /* 0x00000006231a7c25 */ /* 0x000fc8000f8e001a */
[----:B------:R-:W-:Y:S01]  /*4cc0*/  FMUL R5, R12, R9 ;  /* 0x000000090c057220 */ /* 0x000fe20000400000 */
[----:B------:R-:W-:-:S03]  /*4cd0*/  IMAD R35, R35, UR7, R24 ;  /* 0x0000000723237c24 */ /* 0x000fc6000f8e0218 */
[----:B------:R-:W-:Y:S01]  /*4ce0*/  FFMA R5, R108, R8, R5 ;  /* 0x000000086c057223 */ /* 0x000fe20000000005 */
[----:B------:R-:W-:-:S04]  /*4cf0*/  IADD3 R12, P4, R26, UR10, RZ ;  /* 0x0000000a1a0c7c10 */ /* 0x000fc8000ff9e0ff */
[----:B------:R-:W-:Y:S02]  /*4d00*/  F2FP.SATFINITE.E5M2.F32.PACK_AB_MERGE_C R25, RZ, R5, RZ ;  /* 0x00000005ff19723e */ /* 0x000fe400048060ff */
[----:B0-----:R-:W-:Y:S02]  /*4d10*/  IADD3.X R13, R27, UR11, R35, P4, !PT ;  /* 0x0000000b1b0d7c10 */ /* 0x001fe4000a7fe423 */
[----:B------:R-:W-:Y:S01]  /*4d20*/  PRMT R5, RZ, 0x7610, R5 ;  /* 0x00007610ff057816 */ /* 0x000fe20000000005 */
[----:B------:R0:W-:Y:S01]  /*4d30*/  @!P2 STG.E.U8 desc[UR16][R10.64+0x1], R25 ;  /* 0x000001190a00a986 */ /* 0x0001e2000c101110 */
[----:B------:R-:W-:Y:S05]  /*4d40*/  @P5 BRA `(.L_x_102) ;  /* 0x0000000000045947 */ /* 0x000fea0003800000 */
[----:B------:R3:W5:Y:S02]  /*4d50*/  LDG.E.U8 R5, desc[UR16][R12.64] ;  /* 0x000000100c057981 */ /* 0x000764000c1e1100 */
.L_x_102:
[----:B------:R-:W-:Y:S05]  /*4d60*/  BSYNC B1 ;  /* 0x0000000000017941 */ /* 0x000fea0003800000 */
.L_x_101:
        /* <DEDUP_REMOVED lines=8> */
[----:B0-----:R-:W-:-:S05]  /*4df0*/  F2FP.SATFINITE.E5M2.F32.PACK_AB_MERGE_C R25, RZ, R24, RZ ;  /* 0x00000018ff19723e */ /* 0x001fca00048060ff */
[----:B------:R0:W-:Y:S01]  /*4e00*/  @!P5 STG.E.U8 desc[UR16][R6.64], R25 ;  /* 0x000000190600d986 */ /* 0x0001e2000c101110 */
[----:B------:R-:W-:Y:S05]  /*4e10*/  @P2 BRA `(.L_x_104) ;  /* 0x0000000000042947 */ /* 0x000fea0003800000 */
[----:B------:R4:W5:Y:S02]  /*4e20*/  LDG.E.U8 R5, desc[UR16][R12.64+0x1] ;  /* 0x000001100c057981 */ /* 0x000964000c1e1100 */
.L_x_104:
[----:B------:R-:W-:Y:S05]  /*4e30*/  BSYNC B1 ;  /* 0x0000000000017941 */ /* 0x000fea0003800000 */
.L_x_103:
[----:B-----5:R-:W-:Y:S01]  /*4e40*/  LOP3.LUT R5, R5, 0xff, RZ, 0xc0, !PT ;  /* 0x000000ff05057812 */ /* 0x020fe200078ec0ff */
[----:B------:R-:W-:Y:S01]  /*4e50*/  BSSY B1, `(.L_x_105) ;  /* 0x000000b000017945 */ /* 0x000fe20003800000 */
[----:B------:R-:W-:Y:S02]  /*4e60*/  ISETP.LT.OR P4, PT, R33, 0x9, !P0 ;  /* 0x000000092100780c */ /* 0x000fe40004781670 */
[----:B------:R-:W-:-:S05]  /*4e70*/  F2FP.F16.E5M2.UNPACK_B R5, R5 ;  /* 0x00000005ff05723e */ /* 0x000fca00020004ff */
[----:B------:R-:W-:-:S05]  /*4e80*/  HADD2.F32 R24, -RZ, R5.H0_H0 ;  /* 0x20000005ff187230 */ /* 0x000fca0000004100 */
[----:B------:R-:W-:-:S04]  /*4e90*/  FMUL R5, R24, R9 ;  /* 0x0000000918057220 */ /* 0x000fc80000400000 */
[----:B------:R-:W-:-:S05]  /*4ea0*/  FFMA R5, R106, R8, R5 ;  /* 0x000000086a057223 */ /* 0x000fca0000000005 */
[----:B0-----:R-:W-:Y:S02]  /*4eb0*/  F2FP.SATFINITE.E5M2.F32.PACK_AB_MERGE_C R25, RZ, R5, RZ ;  /* 0x00000005ff19723e */ /* 0x001fe400048060ff */
[----:B------:R-:W-:-:S03]  /*4ec0*/  PRMT R5, RZ, 0x7610, R5 ;  /* 0x00007610ff057816 */ /* 0x000fc60000000005 */
[----:B------:R0:W-:Y:S01]  /*4ed0*/  @!P2 STG.E.U8 desc[UR16][R6.64+0x1], R25 ;  /* 0x000001190600a986 */ /* 0x0001e2000c101110 */
[----:B------:R-:W-:Y:S05]  /*4ee0*/  @P4 BRA `(.L_x_106) ;  /* 0x0000000000044947 */ /* 0x000fea0003800000 */
[----:B------:R0:W5:Y:S02]  /*4ef0*/  LDG.E.U8 R5, desc[UR16][R14.64+0x8] ;  /* 0x000008100e057981 */ /* 0x000164000c1e1100 */
.L_x_106:
[----:B------:R-:W-:Y:S05]  /*4f00*/  BSYNC B1 ;  /* 0x0000000000017941 */ /* 0x000fea0003800000 */
.L_x_105:
        /* <DEDUP_REMOVED lines=12> */
.L_x_108:
[----:B------:R-:W-:Y:S05]  /*4fd0*/  BSYNC B1 ;  /* 0x0000000000017941 */ /* 0x000fea0003800000 */
.L_x_107:
        /* <DEDUP_REMOVED lines=12> */
.L_x_110:
[----:B------:R-:W-:Y:S05]  /*50a0*/  BSYNC B1 ;  /* 0x0000000000017941 */ /* 0x000fea0003800000 */
.L_x_109:
        /* <DEDUP_REMOVED lines=12> */
.L_x_112:
[----:B------:R-:W-:Y:S05]  /*5170*/  BSYNC B1 ;  /* 0x0000000000017941 */ /* 0x000fea0003800000 */
.L_x_111:
        /* <DEDUP_REMOVED lines=12> */
.L_x_114:
[----:B------:R-:W-:Y:S05]  /*5240*/  BSYNC B1 ;  /* 0x0000000000017941 */ /* 0x000fea0003800000 */
.L_x_113:
        /* <DEDUP_REMOVED lines=12> */
.L_x_116:
[----:B------:R-:W-:Y:S05]  /*5310*/  BSYNC B1 ;  /* 0x0000000000017941 */ /* 0x000fea0003800000 */
.L_x_115:
        /* <DEDUP_REMOVED lines=12> */
.L_x_118:
[----:B------:R-:W-:Y:S05]  /*53e0*/  BSYNC B1 ;  /* 0x0000000000017941 */ /* 0x000fea0003800000 */
.L_x_117:
        /* <DEDUP_REMOVED lines=12> */
.L_x_120:
[----:B------:R-:W-:Y:S05]  /*54b0*/  BSYNC B1 ;  /* 0x0000000000017941 */ /* 0x000fea0003800000 */
.L_x_119:
        /* <DEDUP_REMOVED lines=12> */
.L_x_122:
[----:B------:R-:W-:Y:S05]  /*5580*/  BSYNC B1 ;  /* 0x0000000000017941 */ /* 0x000fea0003800000 */
.L_x_121:
        /* <DEDUP_REMOVED lines=12> */
.L_x_124:
[----:B------:R-:W-:Y:S05]  /*5650*/  BSYNC B1 ;  /* 0x0000000000017941 */ /* 0x000fea0003800000 */
.L_x_123:
        /* <DEDUP_REMOVED lines=12> */
.L_x_126:
[----:B------:R-:W-:Y:S05]  /*5720*/  BSYNC B1 ;  /* 0x0000000000017941 */ /* 0x000fea0003800000 */
.L_x_125:
        /* <DEDUP_REMOVED lines=12> */
.L_x_128:
[----:B------:R-:W-:Y:S05]  /*57f0*/  BSYNC B1 ;  /* 0x0000000000017941 */ /* 0x000fea0003800000 */
.L_x_127:
        /* <DEDUP_REMOVED lines=12> */
.L_x_130:
[----:B------:R-:W-:Y:S05]  /*58c0*/  BSYNC B1 ;  /* 0x0000000000017941 */ /* 0x000fea0003800000 */
.L_x_129:
        /* <DEDUP_REMOVED lines=12> */
.L_x_132:
[----:B------:R-:W-:Y:S05]  /*5990*/  BSYNC B1 ;  /* 0x0000000000017941 */ /* 0x000fea0003800000 */
.L_x_131:
        /* <DEDUP_REMOVED lines=12> */
.L_x_134:
[----:B------:R-:W-:Y:S05]  /*5a60*/  BSYNC B1 ;  /* 0x0000000000017941 */ /* 0x000fea0003800000 */
.L_x_133:
        /* <DEDUP_REMOVED lines=12> */
.L_x_136:
[----:B------:R-:W-:Y:S05]  /*5b30*/  BSYNC B1 ;  /* 0x0000000000017941 */ /* 0x000fea0003800000 */
.L_x_135:
        /* <DEDUP_REMOVED lines=12> */
.L_x_138:
[----:B------:R-:W-:Y:S05]  /*5c00*/  BSYNC B1 ;  /* 0x0000000000017941 */ /* 0x000fea0003800000 */
.L_x_137:
        /* <DEDUP_REMOVED lines=12> */
.L_x_140:
[----:B------:R-:W-:Y:S05]  /*5cd0*/  BSYNC B1 ;  /* 0x0000000000017941 */ /* 0x000fea0003800000 */
.L_x_139:
        /* <DEDUP_REMOVED lines=12> */
.L_x_142:
[----:B------:R-:W-:Y:S05]  /*5da0*/  BSYNC B1 ;  /* 0x0000000000017941 */ /* 0x000fea0003800000 */
.L_x_141:
        /* <DEDUP_REMOVED lines=12> */
.L_x_144:
[----:B------:R-:W-:Y:S05]  /*5e70*/  BSYNC B1 ;  /* 0x0000000000017941 */ /* 0x000fea0003800000 */
.L_x_143:
        /* <DEDUP_REMOVED lines=12> */
.L_x_146:
[----:B------:R-:W-:Y:S05]  /*5f40*/  BSYNC B1 ;  /* 0x0000000000017941 */ /* 0x000fea0003800000 */
.L_x_145:
        /* <DEDUP_REMOVED lines=12> */
.L_x_148:
[----:B------:R-:W-:Y:S05]  /*6010*/  BSYNC B1 ;  /* 0x0000000000017941 */ /* 0x000fea0003800000 */
.L_x_147:
        /* <DEDUP_REMOVED lines=12> */
.L_x_150:
[----:B------:R-:W-:Y:S05]  /*60e0*/  BSYNC B1 ;  /* 0x0000000000017941 */ /* 0x000fea0003800000 */
.L_x_149:
        /* <DEDUP_REMOVED lines=12> */
.L_x_152:
[----:B------:R-:W-:Y:S05]  /*61b0*/  BSYNC B1 ;  /* 0x0000000000017941 */ /* 0x000fea0003800000 */
.L_x_151:
        /* <DEDUP_REMOVED lines=12> */
.L_x_154:
[----:B------:R-:W-:Y:S05]  /*6280*/  BSYNC B1 ;  /* 0x0000000000017941 */ /* 0x000fea0003800000 */
.L_x_153:
        /* <DEDUP_REMOVED lines=12> */
.L_x_156:
[----:B------:R-:W-:Y:S05]  /*6350*/  BSYNC B1 ;  /* 0x0000000000017941 */ /* 0x000fea0003800000 */
.L_x_155:
[----:B-----5:R-:W-:Y:S01]  /*6360*/  LOP3.LUT R5, R5, 0xff, RZ, 0xc0, !PT ;  /* 0x000000ff05057812 */ /* 0x020fe200078ec0ff */
[----:B------:R-:W-:Y:S01]  /*6370*/  BSSY B1, `(.L_x_157) ;  /* 0x000000b000017945 */ /* 0x000fe20003800000 */
[----:B------:R-:W-:Y:S02]  /*6380*/  ISETP.LT.OR P2, PT, R33, 0x39, !P1 ;  /* 0x000000392100780c */ /* 0x000fe40004f41670 */
[----:B------:R-:W-:-:S05]  /*6390*/  F2FP.F16.E5M2.UNPACK_B R5, R5 ;  /* 0x00000005ff05723e */ /* 0x000fca00020004ff */
[----:B012---:R-:W-:-:S05]  /*63a0*/  HADD2.F32 R14, -RZ, R5.H0_H0 ;  /* 0x20000005ff0e7230 */ /* 0x007fca0000004100 */
[----:B------:R-:W-:-:S04]  /*63b0*/  FMUL R5, R14, R9 ;  /* 0x000000090e057220 */ /* 0x000fc80000400000 */
[----:B------:R-:W-:-:S05]  /*63c0*/  FFMA R5, R16, R8, R5 ;  /* 0x0000000810057223 */ /* 0x000fca0000000005 */
[----:B------:R-:W-:Y:S02]  /*63d0*/  F2FP.SATFINITE.E5M2.F32.PACK_AB_MERGE_C R15, RZ, R5, RZ ;  /* 0x00000005ff0f723e */ /* 0x000fe400048060ff */
[----:B------:R-:W-:-:S03]  /*63e0*/  PRMT R5, RZ, 0x7610, R5 ;  /* 0x00007610ff057816 */ /* 0x000fc60000000005 */
[----:B------:R0:W-:Y:S01]  /*63f0*/  @!P0 STG.E.U8 desc[UR16][R10.64+0x39], R15 ;  /* 0x0000390f0a008986 */ /* 0x0001e2000c101110 */
[----:B------:R-:W-:Y:S05]  /*6400*/  @P2 BRA `(.L_x_158) ;  /* 0x0000000000042947 */ /* 0x000fea0003800000 */
[----:B------:R1:W5:Y:S02]  /*6410*/  LDG.E.U8 R5, desc[UR16][R12.64+0x38] ;  /* 0x000038100c057981 */ /* 0x000364000c1e1100 */
.L_x_158:
[----:B------:R-:W-:Y:S05]  /*6420*/  BSYNC B1 ;  /* 0x0000000000017941 */ /* 0x000fea0003800000 */
.L_x_157:
        /* <DEDUP_REMOVED lines=12> */
.L_x_160:
[----:B------:R-:W-:Y:S05]  /*64f0*/  BSYNC B1 ;  /* 0x0000000000017941 */ /* 0x000fea0003800000 */
.L_x_159:
[----:B------:R-:W-:Y:S05]  /*6500*/  @P1 BRA `(.L_x_161) ;  /* 0x0000001000301947 */ /* 0x000fea0003800000 */
[----:B-----5:R-:W-:-:S04]  /*6510*/  LOP3.LUT R5, R5, 0xff, RZ, 0xc0, !PT ;  /* 0x000000ff05057812 */ /* 0x020fc800078ec0ff */
[----:B------:R-:W-:-:S05]  /*6520*/  F2FP.F16.E5M2.UNPACK_B R5, R5 ;  /* 0x00000005ff05723e */ /* 0x000fca00020004ff */
[----:B------:R-:W-:-:S05]  /*6530*/  HADD2.F32 R10, -RZ, R5.H0_H0 ;  /* 0x20000005ff0a7230 */ /* 0x000fca0000004100 */
[----:B------:R-:W-:-:S04]  /*6540*/  FMUL R5, R10, R9 ;  /* 0x000000090a057220 */ /* 0x000fc80000400000 */
[----:B------:R-:W-:-:S05]  /*6550*/  FFMA R5, R18, R8, R5 ;  /* 0x0000000812057223 */ /* 0x000fca0000000005 */
[----:B------:R-:W-:-:S05]  /*6560*/  F2FP.SATFINITE.E5M2.F32.PACK_AB_MERGE_C R5, RZ, R5, RZ ;  /* 0x00000005ff05723e */ /* 0x000fca00048060ff */
[----:B------:R0:W-:Y:S01]  /*6570*/  STG.E.U8 desc[UR16][R6.64+0x39], R5 ;  /* 0x0000390506007986 */ /* 0x0001e2000c101110 */
[----:B------:R-:W-:Y:S05]  /*6580*/  BRA `(.L_x_161) ;  /* 0x0000001000107947 */ /* 0x000fea0003800000 */
.L_x_32:
[C---:B------:R-:W-:Y:S01]  /*6590*/  ISETP.GE.AND P0, PT, R34.reuse, 0x1, PT ;  /* 0x000000012200780c */ /* 0x040fe20003f06270 */
[-C--:B--2---:R-:W-:Y:S01]  /*65a0*/  FMUL R145, R145, R8.reuse ;  /* 0x0000000891917220 */ /* 0x084fe20000400000 */
[----:B------:R-:W-:Y:S01]  /*65b0*/  ISETP.GE.AND P2, PT, R34, 0x9, PT ;  /* 0x000000092200780c */ /* 0x000fe20003f46270 */
[-C--:B------:R-:W-:Y:S01]  /*65c0*/  FMUL R140, R140, R8.reuse ;  /* 0x000000088c8c7220 */ /* 0x080fe20000400000 */
[----:B------:R-:W-:Y:S01]  /*65d0*/  ISETP.LT.OR P1, PT, R33, 0x1, !P0 ;  /* 0x000000012100780c */ /* 0x000fe20004721670 */
[-C--:B------:R-:W-:Y:S01]  /*65e0*/  FMUL R143, R143, R8.reuse ;  /* 0x000000088f8f7220 */ /* 0x080fe20000400000 */
[----:B------:R-:W-:Y:S01]  /*65f0*/  F2FP.SATFINITE.E5M2.F32.PACK_AB_MERGE_C R145, RZ, R145, RZ ;  /* 0x00000091ff91723e */ /* 0x000fe200048060ff */
[-C--:B------:R-:W-:Y:S01]  /*6600*/  FMUL R138, R138, R8.reuse ;  /* 0x000000088a8a7220 */ /* 0x080fe20000400000 */
[----:B------:R-:W-:Y:S01]  /*6610*/  ISETP.LT.OR P4, PT, R33, 0x2, !P0 ;  /* 0x000000022100780c */ /* 0x000fe20004781670 */
[-C--:B------:R-:W-:Y:S01]  /*6620*/  FMUL R141, R141, R8.reuse ;  /* 0x000000088d8d7220 */ /* 0x080fe20000400000 */
[C---:B------:R-:W-:Y:S01]  /*6630*/  ISETP.LT.OR P5, PT, R33.reuse, 0x1, !P2 ;  /* 0x000000012100780c */ /* 0x040fe200057a1670 */
[-C--:B------:R-:W-:Y:S01]  /*6640*/  FMUL R136, R136, R8.reuse ;  /* 0x0000000888887220 */ /* 0x080fe20000400000 */
[----:B------:R-:W-:Y:S01]  /*6650*/  ISETP.LT.OR P6, PT, R33, 0x2, !P2 ;  /* 0x000000022100780c */ /* 0x000fe200057c1670 */
[----:B------:R-:W-:Y:S01]  /*6660*/  FMUL R139, R139, R8 ;  /* 0x000000088b8b7220 */ /* 0x000fe20000400000 */
[----:B------:R-:W-:Y:S01]  /*6670*/  F2FP.SATFINITE.E5M2.F32.PACK_AB_MERGE_C R5, RZ, R140, RZ ;  /* 0x0000008cff05723e */ /* 0x000fe200048060ff */
[-C--:B------:R-:W-:Y:S01]  /*6680*/  FMUL R134, R134, R8.reuse ;  /* 0x0000000886867220 */ /* 0x080fe20000400000 */
[----:B------:R-:W-:Y:S01]  /*6690*/  F2FP.SATFINITE.E5M2.F32.PACK_AB_MERGE_C R143, RZ, R143, RZ ;  /* 0x0000008fff8f723e */ /* 0x000fe200048060ff */
[----:B------:R-:W-:Y:S01]  /*66a0*/  @!P1 STG.E.U8 desc[UR16][R14.64], R145 ;  /* 0x000000910e009986 */ /* 0x000fe2000c101110 */
[----:B------:R-:W-:Y:S01]  /*66b0*/  ISETP.LT.OR P1, PT, R33, 0x9, !P0 ;  /* 0x000000092100780c */ /* 0x000fe20004721670 */
[----:B------:R-:W-:Y:S01]  /*66c0*/  FMUL R137, R137, R8 ;  /* 0x0000000889897220 */ /* 0x000fe20000400000 */
[----:B------:R-:W-:Y:S01]  /*66d0*/  F2FP.SATFINITE.E5M2.F32.PACK_AB_MERGE_C R25, RZ, R138, RZ ;  /* 0x0000008aff19723e */ /* 0x000fe200048060ff */
[----:B------:R0:W-:Y:S01]  /*66e0*/  @!P4 STG.E.U8 desc[UR16][R14.64+0x1], R5 ;  /* 0x000001050e00c986 */ /* 0x0001e2000c101110 */
[----:B------:R-:W-:Y:S01]  /*66f0*/  F2FP.SATFINITE.E5M2.F32.PACK_AB_MERGE_C R141, RZ, R141, RZ ;  /* 0x0000008dff8d723e */ /* 0x000fe200048060ff */
[-C--:B------:R-:W-:Y:S01]  /*6700*/  FMUL R132, R132, R8.reuse ;  /* 0x0000000884847220 */ /* 0x080fe20000400000 */
[C---:B------:R-:W-:Y:S01]  /*6710*/  ISETP.LT.OR P4, PT, R33.reuse, 0xa, !P0 ;  /* 0x0000000a2100780c */ /* 0x040fe20004781670 */
[----:B------:R-:W-:Y:S01]  /*6720*/  @!P5 STG.E.U8 desc[UR16][R12.64], R143 ;  /* 0x0000008f0c00d986 */ /* 0x000fe2000c101110 */
[----:B------:R-:W-:Y:S01]  /*6730*/  ISETP.LT.OR P5, PT, R33, 0x9, !P2 ;  /* 0x000000092100780c */ /* 0x000fe200057a1670 */
[-C--:B------:R-:W-:Y:S01]  /*6740*/  FMUL R135, R135, R8.reuse ;  /* 0x0000000887877220 */ /* 0x080fe20000400000 */
[----:B------:R-:W-:Y:S01]  /*6750*/  F2FP.SATFINITE.E5M2.F32.PACK_AB_MERGE_C R139, RZ, R139, RZ ;  /* 0x0000008bff8b723e */ /* 0x000fe200048060ff */
[----:B------:R1:W-:Y:S01]  /*6760*/  @!P6 STG.E.U8 desc[UR16][R12.64+0x1], R25 ;  /* 0x000001190c00e986 */ /* 0x0003e2000c101110 */
[C---:B------:R-:W-:Y:S01]  /*6770*/  ISETP.LT.OR P6, PT, R33.reuse, 0xa, !P2 ;  /* 0x0000000a2100780c */ /* 0x040fe200057c1670 */
[-C--:B------:R-:W-:Y:S01]  /*6780*/  FMUL R130, R130, R8.reuse ;  /* 0x0000000882827220 */ /* 0x080fe20000400000 */
[----:B------:R-:W-:Y:S01]  /*6790*/  F2FP.SATFINITE.E5M2.F32.PACK_AB_MERGE_C R137, RZ, R137, RZ ;  /* 0x00000089ff89723e */ /* 0x000fe200048060ff */
[----:B------:R-:W-:Y:S01]  /*67a0*/  @!P1 STG.E.U8 desc[UR16][R14.64+0x8], R141 ;  /* 0x0000088d0e009986 */ /* 0x000fe2000c101110 */
[----:B------:R-:W-:Y:S01]  /*67b0*/  ISETP.LT.OR P1, PT, R33, 0x11, !P0 ;  /* 0x000000112100780c */ /* 0x000fe20004721670 */
[----:B------:R-:W-:Y:S01]  /*67c0*/  FMUL R133, R133, R8 ;  /* 0x0000000885857220 */ /* 0x000fe20000400000 */
[----:B0-----:R-:W-:Y:S01]  /*67d0*/  F2FP.SATFINITE.E5M2.F32.PACK_AB_MERGE_C R5, RZ, R136, RZ ;  /* 0x00000088ff05723e */ /* 0x001fe200048060ff */
[-C--:B------:R-:W-:Y:S01]  /*67e0*/  FMUL R128, R128, R8.reuse ;  /* 0x0000000880807220 */ /* 0x080fe20000400000 */
[----:B------:R-:W-:Y:S01]  /*67f0*/  F2FP.SATFINITE.E5M2.F32.PACK_AB_MERGE_C R135, RZ, R135, RZ ;  /* 0x00000087ff87723e */ /* 0x000fe200048060ff */
[----:B------:R-:W-:Y:S01]  /*6800*/  FMUL R131, R131, R8 ;  /* 0x0000000883837220 */ /* 0x000fe20000400000 */
[----:B------:R-:W-:Y:S01]  /*6810*/  F2FP.SATFINITE.E5M2.F32.PACK_AB_MERGE_C R133, RZ, R133, RZ ;  /* 0x00000085ff85723e */ /* 0x000fe200048060ff */
[----:B------:R0:W-:Y:S01]  /*6820*/  @!P4 STG.E.U8 desc[UR16][R14.64+0x9], R5 ;  /* 0x000009050e00c986 */ /* 0x0001e2000c101110 */
[----:B-1----:R-:W-:Y:S01]  /*6830*/  F2FP.SATFINITE.E5M2.F32.PACK_AB_MERGE_C R25, RZ, R134, RZ ;  /* 0x00000086ff19723e */ /* 0x002fe200048060ff */
        /* <DEDUP_REMOVED lines=15> */
[-C--:B------:R-:W-:Y:S01]  /*6930*/  FMUL R125, R125, R8.reuse ;  /* 0x000000087d7d7220 */ /* 0x080fe20000400000 */
[----:B------:R-:W-:Y:S01]  /*6940*/  FMUL R120, R120, R8 ;  /* 0x0000000878787220 */ /* 0x000fe20000400000 */
[----:B------:R-:W-:Y:S01]  /*6950*/  F2FP.SATFINITE.E5M2.F32.PACK_AB_MERGE_C R127, RZ, R127, RZ ;  /* 0x0000007fff7f723e */ /* 0x000fe200048060ff */
[----:B------:R0:W-:Y:S01]  /*6960*/  @!P4 STG.E.U8 desc[UR16][R14.64+0x11], R5 ;  /* 0x000011050e00c986 */ /* 0x0001e2000c101110 */
[----:B-1----:R-:W-:Y:S01]  /*6970*/  F2FP.SATFINITE.E5M2.F32.PACK_AB_MERGE_C R25, RZ, R130, RZ ;  /* 0x00000082ff19723e */ /* 0x002fe200048060ff */
[-C--:B------:R-:W-:Y:S01]  /*6980*/  FMUL R123, R123, R8.reuse ;  /* 0x000000087b7b7220 */ /* 0x080fe20000400000 */
[C---:B------:R-:W-:Y:S01]  /*6990*/  ISETP.LT.OR P4, PT, R33.reuse, 0x1a, !P0 ;  /* 0x0000001a2100780c */ /* 0x040fe20004781670 */
[----:B------:R-:W-:Y:S01]  /*69a0*/  @!P5 STG.E.U8 desc[UR16][R12.64+0x10], R135 ;  /* 0x000010870c00d986 */ /* 0x000fe2000c101110 */
[C---:B------:R-:W-:Y:S01]  /*69b0*/  ISETP.LT.OR P5, PT, R33.reuse, 0x19, !P2 ;  /* 0x000000192100780c */ /* 0x040fe200057a1670 */
[-C--:B------:R-:W-:Y:S01]  /*69c0*/  FMUL R118, R118, R8.reuse ;  /* 0x0000000876767220 */ /* 0x080fe20000400000 */
[----:B------:R-:W-:Y:S01]  /*69d0*/  F2FP.SATFINITE.E5M2.F32.PACK_AB_MERGE_C R125, RZ, R125, RZ ;  /* 0x0000007dff7d723e */ /* 0x000fe200048060ff */
[----:B------:R1:W-:Y:S01]  /*69e0*/  @!P6 STG.E.U8 desc[UR16][R12.64+0x11], R25 ;  /* 0x000011190c00e986 */ /* 0x0003e2000c101110 */
[----:B------:R-:W-:Y:S01]  /*69f0*/  ISETP.LT.OR P6, PT, R33, 0x1a, !P2 ;  /* 0x0000001a2100780c */ /* 0x000fe200057c1670 */
        /* <DEDUP_REMOVED lines=8> */
[-C--:B------:R-:W-:Y:S01]  /*6a80*/  FMUL R114, R114, R8.reuse ;  /* 0x0000000872727220 */ /* 0x080fe20000400000 */
[----:B------:R-:W-:Y:S01]  /*6a90*/  FMUL R112, R112, R8 ;  /* 0x0000000870707220 */ /* 0x000fe20000400000 */
[----:B-1----:R-:W-:Y:S01]  /*6aa0*/  F2FP.SATFINITE.E5M2.F32.PACK_AB_MERGE_C R25, RZ, R126, RZ ;  /* 0x0000007eff19723e */ /* 0x002fe200048060ff */
[----:B------:R0:W-:Y:S01]  /*6ab0*/  @!P4 STG.E.U8 desc[UR16][R14.64+0x19], R5 ;  /* 0x000019050e00c986 */ /* 0x0001e2000c101110 */
[----:B------:R-:W-:Y:S01]  /*6ac0*/  ISETP.LT.OR P4, PT, R33, 0x22, !P0 ;  /* 0x000000222100780c */ /* 0x000fe20004781670 */
[-C--:B------:R-:W-:Y:S01]  /*6ad0*/  FMUL R117, R117, R8.reuse ;  /* 0x0000000875757220 */ /* 0x080fe20000400000 */
[----:B------:R-:W-:Y:S01]  /*6ae0*/  F2FP.SATFINITE.E5M2.F32.PACK_AB_MERGE_C R119, RZ, R119, RZ ;  /* 0x00000077ff77723e */ /* 0x000fe200048060ff */
[----:B------:R-:W-:Y:S01]  /*6af0*/  @!P5 STG.E.U8 desc[UR16][R12.64+0x18], R131 ;  /* 0x000018830c00d986 */ /* 0x000fe2000c101110 */
[----:B------:R-:W-:Y:S01]  /*6b00*/  ISETP.LT.OR P5, PT, R33, 0x21, !P2 ;  /* 0x000000212100780c */ /* 0x000fe200057a1670 */
[----:B------:R-:W-:Y:S01]  /*6b10*/  FMUL R115, R115, R8 ;  /* 0x0000000873737220 */ /* 0x000fe20000400000 */
[----:B------:R-:W-:Y:S01]  /*6b20*/  F2FP.SATFINITE.E5M2.F32.PACK_AB_MERGE_C R27, RZ, R112, RZ ;  /* 0x00000070ff1b723e */ /* 0x000fe200048060ff */
[----:B------:R1:W-:Y:S01]  /*6b30*/  @!P6 STG.E.U8 desc[UR16][R12.64+0x19], R25 ;  /* 0x000019190c00e986 */ /* 0x0003e2000c101110 */
[----:B------:R-:W-:Y:S01]  /*6b40*/  ISETP.LT.OR P6, PT, R33, 0x22, !P2 ;  /* 0x000000222100780c */ /* 0x000fe200057c1670 */
[-C--:B------:R-:W-:Y:S01]  /*6b50*/  FMUL R110, R110, R8.reuse ;  /* 0x000000086e6e7220 */ /* 0x080fe20000400000 */
[-C--:B------:R-:W-:Y:S01]  /*6b60*/  FMUL R113, R113, R8.reuse ;  /* 0x0000000871717220 */ /* 0x080fe20000400000 */
        /* <DEDUP_REMOVED lines=39> */
[-C--:B------:R-:W-:Y:S01]  /*6de0*/  FMUL R101, R101, R8.reuse ;  /* 0x0000000865657220 */ /* 0x080fe20000400000 */
[----:B------:R-:W-:Y:S01]  /*6df0*/  @!P1 STG.E.U8 desc[UR16][R14.64+0x30], R121 ;  /* 0x000030790e009986 */ /* 0x000fe2000c101110 */
[----:B------:R-:W-:Y:S01]  /*6e00*/  ISETP.LT.OR P1, PT, R33, 0x39, !P0 ;  /* 0x000000392100780c */ /* 0x000fe20004721670 */
[-C--:B------:R-:W-:Y:S01]  /*6e10*/  FMUL R99, R99, R8.reuse ;  /* 0x0000000863637220 */ /* 0x080fe20000400000 */
[----:B------:R-:W-:Y:S01]  /*6e20*/  ISETP.LT.OR P0, PT, R33, 0x3a, !P0 ;  /* 0x0000003a2100780c */ /* 0x000fe20004701670 */
[----:B------:R-:W-:Y:S01]  /*6e30*/  FMUL R94, R94, R8 ;  /* 0x000000085e5e7220 */ /* 0x000fe20000400000 */
[----:B0-----:R-:W-:Y:S01]  /*6e40*/  F2FP.SATFINITE.E5M2.F32.PACK_AB_MERGE_C R5, RZ, R116, RZ ;  /* 0x00000074ff05723e */ /* 0x001fe200048060ff */
[-C--:B------:R-:W-:Y:S01]  /*6e50*/  FMUL R92, R92, R8.reuse ;  /* 0x000000085c5c7220 */ /* 0x080fe20000400000 */
[----:B------:R-:W-:Y:S01]  /*6e60*/  F2FP.SATFINITE.E5M2.F32.PACK_AB_MERGE_C R103, RZ, R103, RZ ;  /* 0x00000067ff67723e */ /* 0x000fe200048060ff */
[----:B------:R-:W-:Y:S01]  /*6e70*/  FMUL R95, R95, R8 ;  /* 0x000000085f5f7220 */ /* 0x000fe20000400000 */
[----:B-1----:R-:W-:Y:S01]  /*6e80*/  F2FP.SATFINITE.E5M2.F32.PACK_AB_MERGE_C R25, RZ, R114, RZ ;  /* 0x00000072ff19723e */ /* 0x002fe200048060ff */
[----:B------:R0:W-:Y:S01]  /*6e90*/  @!P4 STG.E.U8 desc[UR16][R14.64+0x31], R5 ;  /* 0x000031050e00c986 */ /* 0x0001e2000c101110 */
[----:B------:R-:W-:Y:S01]  /*6ea0*/  ISETP.LT.OR P4, PT, R33, 0x39, !P2 ;  /* 0x000000392100780c */ /* 0x000fe20005781670 */
[-C--:B------:R-:W-:Y:S01]  /*6eb0*/  FMUL R97, R97, R8.reuse ;  /* 0x0000000861617220 */ /* 0x080fe20000400000 */
[----:B------:R-:W-:Y:S01]  /*6ec0*/  ISETP.LT.OR P2, PT, R33, 0x3a, !P2 ;  /* 0x0000003a2100780c */ /* 0x000fe20005741670 */
[----:B------:R-:W-:Y:S01]  /*6ed0*/  @!P5 STG.E.U8 desc[UR16][R12.64+0x30], R119 ;  /* 0x000030770c00d986 */ /* 0x000fe2000c101110 */
[----:B------:R-:W-:Y:S01]  /*6ee0*/  F2FP.SATFINITE.E5M2.F32.PACK_AB_MERGE_C R101, RZ, R101, RZ ;  /* 0x00000065ff65723e */ /* 0x000fe200048060ff */
[-C--:B------:R-:W-:Y:S01]  /*6ef0*/  FMUL R90, R90, R8.reuse ;  /* 0x000000085a5a7220 */ /* 0x080fe20000400000 */
[----:B------:R-:W-:Y:S01]  /*6f00*/  F2FP.SATFINITE.E5M2.F32.PACK_AB_MERGE_C R99, RZ, R99, RZ ;  /* 0x00000063ff63723e */ /* 0x000fe200048060ff */
[----:B------:R-:W-:Y:S01]  /*6f10*/  @!P6 STG.E.U8 desc[UR16][R12.64+0x31], R25 ;  /* 0x000031190c00e986 */ /* 0x000fe2000c101110 */
[----:B------:R-:W-:Y:S01]  /*6f20*/  F2FP.SATFINITE.E5M2.F32.PACK_AB_MERGE_C R95, RZ, R95, RZ ;  /* 0x0000005fff5f723e */ /* 0x000fe200048060ff */
[-C--:B------:R-:W-:Y:S01]  /*6f30*/  FMUL R22, R22, R8.reuse ;  /* 0x0000000816167220 */ /* 0x080fe20000400000 */
[-C--:B------:R-:W-:Y:S01]  /*6f40*/  FMUL R93, R93, R8.reuse ;  /* 0x000000085d5d7220 */ /* 0x080fe20000400000 */
[----:B------:R-:W-:Y:S01]  /*6f50*/  @!P0 STG.E.U8 desc[UR16][R14.64+0x39], R27 ;  /* 0x0000391b0e008986 */ /* 0x000fe2000c101110 */
[----:B------:R-:W-:Y:S01]  /*6f60*/  ISETP.GE.AND P0, PT, R34, 0x81, PT ;  /* 0x000000812200780c */ /* 0x000fe20003f06270 */
[----:B------:R-:W-:Y:S01]  /*6f70*/  FMUL R91, R91, R8 ;  /* 0x000000085b5b7220 */ /* 0x000fe20000400000 */
[----:B0-----:R-:W-:Y:S01]  /*6f80*/  F2FP.SATFINITE.E5M2.F32.PACK_AB_MERGE_C R5, RZ, R110, RZ ;  /* 0x0000006eff05723e */ /* 0x001fe200048060ff */
[----:B------:R0:W-:Y:S01]  /*6f90*/  @!P1 STG.E.U8 desc[UR16][R14.64+0x38], R117 ;  /* 0x000038750e009986 */ /* 0x0001e2000c101110 */
[C---:B------:R-:W-:Y:S01]  /*6fa0*/  ISETP.LT.OR P6, PT, R33.reuse, 0x1, !P0 ;  /* 0x000000012100780c */ /* 0x040fe200047c1670 */
[-C--:B------:R-:W-:Y:S01]  /*6fb0*/  FMUL R88, R88, R8.reuse ;  /* 0x0000000858587220 */ /* 0x080fe20000400000 */
[----:B------:R-:W-:Y:S01]  /*6fc0*/  ISETP.LT.OR P5, PT, R33, 0x2, !P0 ;  /* 0x000000022100780c */ /* 0x000fe200047a1670 */
[----:B------:R-:W-:Y:S01]  /*6fd0*/  @!P4 STG.E.U8 desc[UR16][R12.64+0x38], R115 ;  /* 0x000038730c00c986 */ /* 0x000fe2000c101110 */
[----:B------:R-:W-:Y:S01]  /*6fe0*/  ISETP.GE.AND P1, PT, R34, 0x89, PT ;  /* 0x000000892200780c */ /* 0x000fe20003f26270 */
[-C--:B------:R-:W-:Y:S01]  /*6ff0*/  FMUL R21, R21, R8.reuse ;  /* 0x0000000815157220 */ /* 0x080fe20000400000 */
[----:B------:R-:W-:Y:S01]  /*7000*/  F2FP.SATFINITE.E5M2.F32.PACK_AB_MERGE_C R97, RZ, R97, RZ ;  /* 0x00000061ff61723e */ /* 0x000fe200048060ff */
[----:B------:R1:W-:Y:S01]  /*7010*/  @!P2 STG.E.U8 desc[UR16][R12.64+0x39], R5 ;  /* 0x000039050c00a986 */ /* 0x0003e2000c101110 */
[----:B------:R-:W-:Y:S01]  /*7020*/  ISETP.LT.OR P4, PT, R33, 0x1, !P1 ;  /* 0x000000012100780c */ /* 0x000fe20004f81670 */
[-C--:B------:R-:W-:Y:S01]  /*7030*/  FMUL R89, R89, R8.reuse ;  /* 0x0000000859597220 */ /* 0x080fe20000400000 */
[----:B------:R-:W-:Y:S01]  /*7040*/  ISETP.LT.OR P2, PT, R33, 0xa, !P0 ;  /* 0x0000000a2100780c */ /* 0x000fe20004741670 */
[----:B------:R-:W-:Y:S01]  /*7050*/  FMUL R23, R23, R8 ;  /* 0x0000000817177220 */ /* 0x000fe20000400000 */
[----:B0-----:R-:W-:Y:S01]  /*7060*/  F2FP.SATFINITE.E5M2.F32.PACK_AB_MERGE_C R15, RZ, R108, RZ ;  /* 0x0000006cff0f723e */ /* 0x001fe200048060ff */
[----:B------:R-:W-:Y:S01]  /*7070*/  @!P6 STG.E.U8 desc[UR16][R10.64], R113 ;  /* 0x000000710a00e986 */ /* 0x000fe2000c101110 */
[C---:B------:R-:W-:Y:S01]  /*7080*/  ISETP.LT.OR P6, PT, R33.reuse, 0x2, !P1 ;  /* 0x000000022100780c */ /* 0x040fe20004fc1670 */
[-C--:B------:R-:W-:Y:S01]  /*7090*/  FMUL R20, R20, R8.reuse ;  /* 0x0000000814147220 */ /* 0x080fe20000400000 */
[----:B------:R-:W-:Y:S01]  /*70a0*/  F2FP.SATFINITE.E5M2.F32.PACK_AB_MERGE_C R93, RZ, R93, RZ ;  /* 0x0000005dff5d723e */ /* 0x000fe200048060ff */
[----:B------:R-:W-:Y:S01]  /*70b0*/  @!P5 STG.E.U8 desc[UR16][R10.64+0x1], R15 ;  /* 0x0000010f0a00d986 */ /* 0x000fe2000c101110 */
[----:B------:R-:W-:Y:S01]  /*70c0*/  ISETP.LT.OR P5, PT, R33, 0x9, !P0 ;  /* 0x000000092100780c */ /* 0x000fe200047a1670 */
[----:B------:R-:W-:Y:S01]  /*70d0*/  FMUL R17, R17, R8 ;  /* 0x0000000811117220 */ /* 0x000fe20000400000 */
[----:B-1----:R-:W-:Y:S01]  /*70e0*/  F2FP.SATFINITE.E5M2.F32.PACK_AB_MERGE_C R5, RZ, R106, RZ ;  /* 0x0000006aff05723e */ /* 0x002fe200048060ff */
[----:B------:R-:W-:Y:S01]  /*70f0*/  @!P4 STG.E.U8 desc[UR16][R6.64], R111 ;  /* 0x0000006f0600c986 */ /* 0x000fe2000c101110 */
[----:B------:R-:W-:Y:S01]  /*7100*/  F2FP.SATFINITE.E5M2.F32.PACK_AB_MERGE_C R13, RZ, R104, RZ ;  /* 0x00000068ff0d723e */ /* 0x000fe200048060ff */
[-C--:B------:R-:W-:Y:S01]  /*7110*/  FMUL R16, R16, R8.reuse ;  /* 0x0000000810107220 */ /* 0x080fe20000400000 */
[----:B------:R-:W-:Y:S01]  /*7120*/  ISETP.LT.OR P4, PT, R33, 0x9, !P1 ;  /* 0x000000092100780c */ /* 0x000fe20004f81670 */
[-C--:B------:R-:W-:Y:S01]  /*7130*/  FMUL R19, R19, R8.reuse ;  /* 0x0000000813137220 */ /* 0x080fe20000400000 */
[----:B------:R-:W-:Y:S01]  /*7140*/  F2FP.SATFINITE.E5M2.F32.PACK_AB_MERGE_C R91, RZ, R91, RZ ;  /* 0x0000005bff5b723e */ /* 0x000fe200048060ff */
[----:B------:R0:W-:Y:S01]  /*7150*/  @!P6 STG.E.U8 desc[UR16][R6.64+0x1], R5 ;  /* 0x000001050600e986 */ /* 0x0001e2000c101110 */
[C---:B------:R-:W-:Y:S01]  /*7160*/  ISETP.LT.OR P6, PT, R33.reuse, 0xa, !P1 ;  /* 0x0000000a2100780c */ /* 0x040fe20004fc1670 */
[----:B------:R-:W-:Y:S01]  /*7170*/  FMUL R18, R18, R8 ;  /* 0x0000000812127220 */ /* 0x000fe20000400000 */
[----:B------:R-:W-:Y:S01]  /*7180*/  F2FP.SATFINITE.E5M2.F32.PACK_AB_MERGE_C R21, RZ, R21, RZ ;  /* 0x00000015ff15723e */ /* 0x000fe200048060ff */
[----:B------:R1:W-:Y:S01]  /*7190*/  @!P2 STG.E.U8 desc[UR16][R10.64+0x9], R13 ;  /* 0x0000090d0a00a986 */ /* 0x0003e2000c101110 */
[----:B------:R-:W-:-:S02]  /*71a0*/  ISETP.LT.OR P2, PT, R33, 0x12, !P0 ;  /* 0x000000122100780c */ /* 0x000fc40004741670 */
[----:B------:R-:W-:Y:S01]  /*71b0*/  F2FP.SATFINITE.E5M2.F32.PACK_AB_MERGE_C R89, RZ, R89, RZ ;  /* 0x00000059ff59723e */ /* 0x000fe200048060ff */
[----:B------:R-:W-:Y:S01]  /*71c0*/  @!P5 STG.E.U8 desc[UR16][R10.64+0x8], R107 ;  /* 0x0000086b0a00d986 */ /* 0x000fe2000c101110 */
[C---:B------:R-:W-:Y:S02]  /*71d0*/  ISETP.LT.OR P5, PT, R33.reuse, 0x11, !P0 ;  /* 0x000000112100780c */ /* 0x040fe400047a1670 */
[----:B------:R-:W-:Y:S01]  /*71e0*/  F2FP.SATFINITE.E5M2.F32.PACK_AB_MERGE_C R23, RZ, R23, RZ ;  /* 0x00000017ff17723e */ /* 0x000fe200048060ff */
[----:B------:R-:W-:Y:S01]  /*71f0*/  @!P4 STG.E.U8 desc[UR16][R6.64+0x8], R109 ;  /* 0x0000086d0600c986 */ /* 0x000fe2000c101110 */
[----:B0-----:R-:W-:Y:S02]  /*7200*/  F2FP.SATFINITE.E5M2.F32.PACK_AB_MERGE_C R5, RZ, R102, RZ ;  /* 0x00000066ff05723e */ /* 0x001fe400048060ff */
[C---:B------:R-:W-:Y:S02]  /*7210*/  ISETP.LT.OR P4, PT, R33.reuse, 0x11, !P1 ;  /* 0x000000112100780c */ /* 0x040fe40004f81670 */
[----:B-1----:R-:W-:Y:S01]  /*7220*/  F2FP.SATFINITE.E5M2.F32.PACK_AB_MERGE_C R13, RZ, R98, RZ ;  /* 0x00000062ff0d723e */ /* 0x002fe200048060ff */
[----:B------:R0:W-:Y:S01]  /*7230*/  @!P6 STG.E.U8 desc[UR16][R6.64+0x9], R5 ;  /* 0x000009050600e986 */ /* 0x0001e2000c101110 */
[----:B------:R-:W-:-:S02]  /*7240*/  ISETP.LT.OR P6, PT, R33, 0x12, !P1 ;  /* 0x000000122100780c */ /* 0x000fc40004fc1670 */
[----:B------:R-:W-:Y:S01]  /*7250*/  F2FP.SATFINITE.E5M2.F32.PACK_AB_MERGE_C R17, RZ, R17, RZ ;  /* 0x00000011ff11723e */ /* 0x000fe200048060ff */
[----:B------:R1:W-:Y:S01]  /*7260*/  @!P2 STG.E.U8 desc[UR16][R10.64+0x11], R13 ;  /* 0x0000110d0a00a986 */ /* 0x0003e2000c101110 */
[C---:B------:R-:W-:Y:S02]  /*7270*/  ISETP.LT.OR P2, PT, R33.reuse, 0x1a, !P0 ;  /* 0x0000001a2100780c */ /* 0x040fe40004741670 */
[----:B------:R-:W-:Y:S01]  /*7280*/  F2FP.SATFINITE.E5M2.F32.PACK_AB_MERGE_C R19, RZ, R19, RZ ;  /* 0x00000013ff13723e */ /* 0x000fe200048060ff */
[----:B------:R-:W-:Y:S01]  /*7290*/  @!P5 STG.E.U8 desc[UR16][R10.64+0x10], R105 ;  /* 0x000010690a00d986 */ /* 0x000fe2000c101110 */
[----:B------:R-:W-:Y:S02]  /*72a0*/  ISETP.LT.OR P5, PT, R33, 0x19, !P0 ;  /* 0x000000192100780c */ /* 0x000fe400047a1670 */
[----:B------:R-:W-:Y:S01]  /*72b0*/  F2FP.SATFINITE.E5M2.F32.PACK_AB_MERGE_C R15, RZ, R18, RZ ;  /* 0x00000012ff0f723e */ /* 0x000fe200048060ff */
[----:B------:R-:W-:Y:S01]  /*72c0*/  @!P4 STG.E.U8 desc[UR16][R6.64+0x10], R103 ;  /* 0x000010670600c986 */ /* 0x000fe2000c101110 */
[----:B0-----:R-:W-:-:S02]  /*72d0*/  F2FP.SATFINITE.E5M2.F32.PACK_AB_MERGE_C R5, RZ, R100, RZ ;  /* 0x00000064ff05723e */ /* 0x001fc400048060ff */
[C---:B------:R-:W-:Y:S02]  /*72e0*/  ISETP.LT.OR P4, PT, R33.reuse, 0x19, !P1 ;  /* 0x000000192100780c */ /* 0x040fe40004f81670 */
[----:B-1----:R-:W-:Y:S01]  /*72f0*/  F2FP.SATFINITE.E5M2.F32.PACK_AB_MERGE_C R13, RZ, R96, RZ ;  /* 0x00000060ff0d723e */ /* 0x002fe200048060ff */
[----:B------:R0:W-:Y:S01]  /*7300*/  @!P6 STG.E.U8 desc[UR16][R6.64+0x11], R5 ;  /* 0x000011050600e986 */ /* 0x0001e2000c101110 */
[----:B------:R-:W-:-:S03]  /*7310*/  ISETP.LT.OR P6, PT, R33, 0x1a, !P1 ;  /* 0x0000001a2100780c */ /* 0x000fc60004fc1670 */
[----:B------:R1:W-:Y:S01]  /*7320*/  @!P2 STG.E.U8 desc[UR16][R10.64+0x19], R13 ;  /* 0x0000190d0a00a986 */ /* 0x0003e2000c101110 */
[----:B------:R-:W-:-:S03]  /*7330*/  ISETP.LT.OR P2, PT, R33, 0x22, !P0 ;  /* 0x000000222100780c */ /* 0x000fc60004741670 */
[----:B------:R-:W-:Y:S01]  /*7340*/  @!P5 STG.E.U8 desc[UR16][R10.64+0x18], R101 ;  /* 0x000018650a00d986 */ /* 0x000fe2000c101110 */
[C---:B------:R-:W-:Y:S02]  /*7350*/  ISETP.LT.OR P5, PT, R33.reuse, 0x21, !P0 ;  /* 0x000000212100780c */ /* 0x040fe400047a1670 */
[----:B0-----:R-:W-:Y:S01]  /*7360*/  F2FP.SATFINITE.E5M2.F32.PACK_AB_MERGE_C R5, RZ, R94, RZ ;  /* 0x0000005eff05723e */ /* 0x001fe200048060ff */
[----:B------:R-:W-:Y:S01]  /*7370*/  @!P4 STG.E.U8 desc[UR16][R6.64+0x18], R99 ;  /* 0x000018630600c986 */ /* 0x000fe2000c101110 */
        /* <DEDUP_REMOVED lines=25> */
[C---:B------:R-:W-:Y:S02]  /*7510*/  ISETP.LT.OR P2, PT, R33.reuse, 0x39, !P0 ;  /* 0x000000392100780c */ /* 0x040fe40004741670 */
[C---:B------:R-:W-:Y:S01]  /*7520*/  ISETP.LT.OR P0, PT, R33.reuse, 0x3a, !P0 ;  /* 0x0000003a2100780c */ /* 0x040fe20004701670 */
[----:B------:R1:W-:Y:S01]  /*7530*/  @!P5 STG.E.U8 desc[UR16][R10.64+0x30], R89 ;  /* 0x000030590a00d986 */ /* 0x0003e2000c101110 */
[C---:B------:R-:W-:Y:S02]  /*7540*/  ISETP.LT.OR P5, PT, R33.reuse, 0x39, !P1 ;  /* 0x000000392100780c */ /* 0x040fe40004fa1670 */
[----:B------:R-:W-:Y:S01]  /*7550*/  ISETP.LT.OR P1, PT, R33, 0x3a, !P1 ;  /* 0x0000003a2100780c */ /* 0x000fe20004f21670 */
[----:B------:R1:W-:Y:S01]  /*7560*/  @!P4 STG.E.U8 desc[UR16][R6.64+0x30], R23 ;  /* 0x000030170600c986 */ /* 0x0003e2000c101110 */
[----:B0-----:R-:W-:-:S05]  /*7570*/  F2FP.SATFINITE.E5M2.F32.PACK_AB_MERGE_C R5, RZ, R20, RZ ;  /* 0x00000014ff05723e */ /* 0x001fca00048060ff */
[----:B------:R1:W-:Y:S04]  /*7580*/  @!P6 STG.E.U8 desc[UR16][R6.64+0x31], R5 ;  /* 0x000031050600e986 */ /* 0x0003e8000c101110 */
[----:B------:R1:W-:Y:S04]  /*7590*/  @!P2 STG.E.U8 desc[UR16][R10.64+0x38], R17 ;  /* 0x000038110a00a986 */ /* 0x0003e8000c101110 */
[----:B------:R1:W-:Y:S04]  /*75a0*/  @!P0 STG.E.U8 desc[UR16][R10.64+0x39], R13 ;  /* 0x0000390d0a008986 */ /* 0x0003e8000c101110 */
[----:B------:R1:W-:Y:S04]  /*75b0*/  @!P5 STG.E.U8 desc[UR16][R6.64+0x38], R19 ;  /* 0x000038130600d986 */ /* 0x0003e8000c101110 */
[----:B------:R1:W-:Y:S02]  /*75c0*/  @!P1 STG.E.U8 desc[UR16][R6.64+0x39], R15 ;  /* 0x0000390f06009986 */ /* 0x0003e4000c101110 */
.L_x_161:
[----:B------:R-:W-:Y:S05]  /*75d0*/  BSYNC B0 ;  /* 0x0000000000007941 */ /* 0x000fea0003800000 */
.L_x_31:
[----:B------:R-:W-:Y:S01]  /*75e0*/  ULDC UR6, c[0x0][0xc] ;  /* 0x0000030000067ab9 */ /* 0x000fe20000000800 */
[----:B------:R-:W-:Y:S01]  /*75f0*/  ULDC UR7, c[0x0][0x10] ;  /* 0x0000040000077ab9 */ /* 0x000fe20000000800 */
[----:B01---5:R-:W0:Y:S01]  /*7600*/  LDC R5, c[0x0][0x14] ;  /* 0x00000500ff057b82 */ /* 0x023e220000000800 */
[----:B------:R-:W-:Y:S01]  /*7610*/  UIMAD.WIDE.U32 UR6, UR6, UR7, URZ ;  /* 0x00000007060672a5 */ /* 0x000fe2000f8e003f */
[----:B------:R-:W-:Y:S01]  /*7620*/  PRMT R6, RZ, 0x7610, R6 ;  /* 0x00007610ff067816 */ /* 0x000fe20000000006 */
[----:B------:R-:W-:-:S04]  /*7630*/  IMAD.MOV.U32 R7, RZ, RZ, -0x1 ;  /* 0xffffffffff077424 */ /* 0x000fc800078e00ff */
[----:B0-----:R-:W-:-:S04]  /*7640*/  IMAD.WIDE.U32 R2, R5, UR6, R2 ;  /* 0x0000000605027c25 */ /* 0x001fc8000f8e0002 */
[----:B------:R-:W-:Y:S01]  /*7650*/  IMAD R5, R5, UR7, RZ ;  /* 0x0000000705057c24 */ /* 0x000fe2000f8e02ff */
[----:B------:R-:W-:Y:S02]  /*7660*/  ULDC.64 UR6, c[0x0][0x650] ;  /* 0x0001940000067ab9 */ /* 0x000fe40000000a00 */
[----:B------:R-:W-:Y:S01]  /*7670*/  ISETP.GE.U32.AND P0, PT, R2, UR6, PT ;  /* 0x0000000602007c0c */ /* 0x000fe2000bf06070 */
[----:B------:R-:W-:Y:S02]  /*7680*/  IMAD.IADD R3, R3, 0x1, R5 ;  /* 0x0000000103037824 */ /* 0x000fe400078e0205 */
[----:B------:R-:W-:-:S03]  /*7690*/  IMAD.MOV.U32 R5, RZ, RZ, -0x1 ;  /* 0xffffffffff057424 */ /* 0x000fc600078e00ff */
[----:B------:R-:W-:-:S13]  /*76a0*/  ISETP.GE.U32.AND.EX P0, PT, R3, UR7, PT, P0 ;  /* 0x0000000703007c0c */ /* 0x000fda000bf06100 */
[----:B------:R-:W-:Y:S05]  /*76b0*/  @P0 BRA `(.L_x_162) ;  /* 0x0000000400600947 */ /* 0x000fea0003800000 */
[----:B------:R-:W0:Y:S01]  /*76c0*/  S2R R20, SR_CTAID.X ;  /* 0x0000000000147919 */ /* 0x000e220000002500 */
[----:B------:R-:W1:Y:S01]  /*76d0*/  LDC.64 R14, c[0x0][0x628] ;  /* 0x00018a00ff0e7b82 */ /* 0x000e620000000a00 */
[----:B------:R-:W-:Y:S01]  /*76e0*/  ULDC UR6, c[0x0][0x150] ;  /* 0x0000540000067ab9 */ /* 0x000fe20000000800 */
[----:B--234-:R-:W-:Y:S01]  /*76f0*/  IMAD.MOV.U32 R12, RZ, RZ, R2 ;  /* 0x000000ffff0c7224 */ /* 0x01cfe200078e0002 */
[----:B------:R-:W2:Y:S01]  /*7700*/  S2R R22, SR_CTAID.Y ;  /* 0x0000000000167919 */ /* 0x000ea20000002600 */
[----:B------:R-:W-:-:S04]  /*7710*/  IMAD.MOV.U32 R13, RZ, RZ, R3 ;  /* 0x000000ffff0d7224 */ /* 0x000fc800078e0003 */
[----:B------:R-:W3:Y:S08]  /*7720*/  LDC R23, c[0x0][0x144] ;  /* 0x00005100ff177b82 */ /* 0x000ef00000000800 */
[----:B------:R-:W4:Y:S08]  /*7730*/  LDC R16, c[0x0][0x630] ;  /* 0x00018c00ff107b82 */ /* 0x000f300000000800 */
[----:B------:R-:W2:Y:S01]  /*7740*/  LDC.64 R18, c[0x0][0x620] ;  /* 0x00018800ff127b82 */ /* 0x000ea20000000a00 */
[----:B-1----:R-:W-:-:S04]  /*7750*/  ISETP.NE.U32.AND P0, PT, R14, RZ, PT ;  /* 0x000000ff0e00720c */ /* 0x002fc80003f05070 */
[----:B------:R-:W-:Y:S02]  /*7760*/  ISETP.NE.AND.EX P0, PT, R15, RZ, PT, P0 ;  /* 0x000000ff0f00720c */ /* 0x000fe40003f05300 */
[----:B0-----:R-:W-:-:S05]  /*7770*/  I2FP.F32.U32 R5, R20 ;  /* 0x0000001400057245 */ /* 0x001fca0000201000 */
[----:B------:R-:W-:-:S04]  /*7780*/  FMUL R5, R5, UR6 ;  /* 0x0000000605057c20 */ /* 0x000fc80008400000 */
[----:B------:R0:W1:Y:S02]  /*7790*/  F2I.U32.TRUNC.NTZ R21, R5 ;  /* 0x0000000500157305 */ /* 0x000064000020f000 */
[----:B---34-:R-:W-:Y:S05]  /*77a0*/  @!P0 BRA `(.L_x_163) ;  /* 0x0000000000288947 */ /* 0x018fea0003800000 */
[----:B0-----:R-:W0:Y:S02]  /*77b0*/  LDC R5, c[0x0][0x634] ;  /* 0x00018d00ff057b82 */ /* 0x001e240000000800 */
        /* <DEDUP_REMOVED lines=9> */
.L_x_163:
[-CC-:B------:R-:W-:Y:S01]  /*7850*/  SHF.R.U64 R17, R12, R16.reuse, R13.reuse ;  /* 0x000000100c117219 */ /* 0x180fe2000000120d */
[----:B------:R-:W3:Y:S01]  /*7860*/  LDC.64 R28, c[0x0][0x640] ;  /* 0x00019000ff1c7b82 */ /* 0x000ee20000000a00 */
[----:B0-----:R-:W-:Y:S01]  /*7870*/  SHF.R.U32.HI R5, RZ, R16, R13 ;  /* 0x00000010ff057219 */ /* 0x001fe2000001160d */
[----:B-1----:R-:W-:Y:S01]  /*7880*/  IMAD.MOV R21, RZ, RZ, -R21 ;  /* 0x000000ffff157224 */ /* 0x002fe200078e0a15 */
[----:B------:R-:W-:Y:S01]  /*7890*/  IADD3 R11, P0, RZ, -R17, RZ ;  /* 0x80000011ff0b7210 */ /* 0x000fe20007f1e0ff */
[----:B------:R-:W-:Y:S02]  /*78a0*/  ULDC UR6, c[0x0][0x154] ;  /* 0x0000550000067ab9 */ /* 0x000fe40000000800 */
[----:B------:R-:W-:Y:S02]  /*78b0*/  IMAD R23, R23, R21, R20 ;  /* 0x0000001517177224 */ /* 0x000fe400078e0214 */
[----:B------:R-:W0:Y:S01]  /*78c0*/  LDC R12, c[0x0][0x618] ;  /* 0x00018600ff0c7b82 */ /* 0x000e220000000800 */
[----:B------:R-:W-:-:S02]  /*78d0*/  IMAD.X R5, RZ, RZ, ~R5, P0 ;  /* 0x000000ffff057224 */ /* 0x000fc400000e0e05 */
[----:B--2---:R-:W-:-:S04]  /*78e0*/  IMAD.WIDE.U32 R6, R11, R18, R2 ;  /* 0x000000120b067225 */ /* 0x004fc800078e0002 */
[----:B------:R-:W-:Y:S01]  /*78f0*/  IMAD R10, R5, R18, RZ ;  /* 0x00000012050a7224 */ /* 0x000fe200078e02ff */
[----:B------:R-:W1:Y:S03]  /*7900*/  LDC R24, c[0x0][0x608] ;  /* 0x00018200ff187b82 */ /* 0x000e660000000800 */
[----:B------:R-:W-:Y:S02]  /*7910*/  IMAD R5, R11, R19, R10 ;  /* 0x000000130b057224 */ /* 0x000fe400078e020a */
[----:B------:R-:W-:Y:S02]  /*7920*/  IMAD.MOV.U32 R11, RZ, RZ, 0x1 ;  /* 0x00000001ff0b7424 */ /* 0x000fe400078e00ff */
[----:B------:R-:W-:Y:S01]  /*7930*/  IMAD.IADD R5, R7, 0x1, R5 ;  /* 0x0000000107057824 */ /* 0x000fe200078e0205 */
[----:B------:R-:W2:Y:S01]  /*7940*/  LDC R26, c[0x0][0x658] ;  /* 0x00019600ff1a7b82 */ /* 0x000ea20000000800 */
[----:B------:R-:W-:-:S02]  /*7950*/  I2FP.F32.U32 R7, R22 ;  /* 0x0000001600077245 */ /* 0x000fc40000201000 */
[----:B---3--:R-:W-:-:S03]  /*7960*/  ISETP.NE.U32.AND P0, PT, R28, RZ, PT ;  /* 0x000000ff1c00720c */ /* 0x008fc60003f05070 */
[----:B------:R-:W-:Y:S01]  /*7970*/  FMUL R10, R7, UR6 ;  /* 0x00000006070a7c20 */ /* 0x000fe20008400000 */
[----:B------:R-:W-:Y:S01]  /*7980*/  ISETP.NE.AND.EX P0, PT, R29, RZ, PT, P0 ;  /* 0x000000ff1d00720c */ /* 0x000fe20003f05300 */
[----:B------:R-:W3:Y:S01]  /*7990*/  LDC R21, c[0x0][0x148] ;  /* 0x00005200ff157b82 */ /* 0x000ee20000000800 */
[-CC-:B0-----:R-:W-:Y:S01]  /*79a0*/  SHF.R.U64 R16, R6, R12.reuse, R5.reuse ;  /* 0x0000000c06107219 */ /* 0x181fe20000001205 */
[----:B------:R0:W4:Y:S01]  /*79b0*/  F2I.U32.TRUNC.NTZ R18, R10 ;  /* 0x0000000a00127305 */ /* 0x000122000020f000 */
[----:B------:R-:W-:Y:S01]  /*79c0*/  SHF.R.U32.HI R5, RZ, R12, R5 ;  /* 0x0000000cff057219 */ /* 0x000fe20000011605 */
[----:B------:R-:W-:-:S04]  /*79d0*/  IMAD.MOV.U32 R7, RZ, RZ, -0x1 ;  /* 0xffffffffff077424 */ /* 0x000fc800078e00ff */
[----:B------:R-:W0:Y:S01]  /*79e0*/  LDC R20, c[0x0][0x600] ;  /* 0x00018000ff147b82 */ /* 0x000e220000000800 */
[-CC-:B-1----:R-:W-:Y:S02]  /*79f0*/  SHF.R.U64 R14, R16, R24.reuse, R5.reuse ;  /* 0x00000018100e7219 */ /* 0x182fe40000001205 */
[----:B------:R-:W-:-:S05]  /*7a00*/  SHF.R.U32.HI R5, RZ, R24, R5 ;  /* 0x00000018ff057219 */ /* 0x000fca0000011605 */
[----:B------:R-:W1:Y:S01]  /*7a10*/  LDC R27, c[0x0][0x648] ;  /* 0x00019200ff1b7b82 */ /* 0x000e620000000800 */
[-C--:B--2---:R-:W-:Y:S02]  /*7a20*/  SHF.L.U32 R6, R7, R26.reuse, RZ ;  /* 0x0000001a07067219 */ /* 0x084fe400000006ff */
[-CC-:B------:R-:W-:Y:S02]  /*7a30*/  SHF.R.U64 R19, R14, R26.reuse, R5.reuse ;  /* 0x0000001a0e137219 */ /* 0x180fe40000001205 */
[----:B------:R-:W-:Y:S02]  /*7a40*/  SHF.R.U32.HI R7, RZ, R26, R5 ;  /* 0x0000001aff077219 */ /* 0x000fe40000011605 */
[----:B------:R-:W-:Y:S01]  /*7a50*/  LOP3.LUT R25, RZ, R6, RZ, 0x33, !PT ;  /* 0x00000006ff197212 */ /* 0x000fe200078e33ff */
[----:B------:R-:W2:Y:S01]  /*7a60*/  LDC R30, c[0x0][0x638] ;  /* 0x00018e00ff1e7b82 */ /* 0x000ea20000000800 */
[----:B------:R-:W-:Y:S01]  /*7a70*/  SHF.L.U32 R26, R11, R26, RZ ;  /* 0x0000001a0b1a7219 */ /* 0x000fe200000006ff */
[----:B------:R-:W-:-:S06]  /*7a80*/  IMAD.MOV.U32 R6, RZ, RZ, R19 ;  /* 0x000000ffff067224 */ /* 0x000fcc00078e0013 */
[----:B------:R-:W0:Y:S01]  /*7a90*/  LDC R31, c[0x0][0x610] ;  /* 0x00018400ff1f7b82 */ /* 0x000e220000000800 */
[----:B----4-:R-:W-:Y:S05]  /*7aa0*/  @!P0 BRA `(.L_x_164) ;  /* 0x0000000000288947 */ /* 0x010fea0003800000 */
[----:B------:R-:W4:Y:S02]  /*7ab0*/  LDC R6, c[0x0][0x64c] ;  /* 0x00019300ff067b82 */ /* 0x000f240000000800 */
[----:B----4-:R-:W-:-:S05]  /*7ac0*/  IADD3 R5, P0, R19, R6, RZ ;  /* 0x0000000613057210 */ /* 0x010fca0007f1e0ff */
[----:B------:R-:W-:-:S04]  /*7ad0*/  IMAD.X R15, RZ, RZ, R7, P0 ;  /* 0x000000ffff0f7224 */ /* 0x000fc800000e0607 */
[----:B------:R-:W-:-:S04]  /*7ae0*/  IMAD.WIDE.U32 R6, R15, R28, RZ ;  /* 0x0000001c0f067225 */ /* 0x000fc800078e00ff */
[----:B0-----:R-:W-:-:S04]  /*7af0*/  IMAD.WIDE.U32 R10, P0, R5, R29, R6 ;  /* 0x0000001d050a7225 */ /* 0x001fc80007800006 */
[----:B------:R-:W-:-:S04]  /*7b00*/  IMAD.WIDE.U32 R6, R5, R28, RZ ;  /* 0x0000001c05067225 */ /* 0x000fc800078e00ff */
[----:B------:R-:W-:Y:S01]  /*7b10*/  IMAD.X R13, RZ, RZ, RZ, P0 ;  /* 0x000000ffff0d7224 */ /* 0x000fe200000e06ff */
[----:B------:R-:W-:Y:S01]  /*7b20*/  IADD3 RZ, P0, R7, R10, RZ ;  /* 0x0000000a07ff7210 */ /* 0x000fe20007f1e0ff */
[----:B------:R-:W-:-:S04]  /*7b30*/  IMAD.MOV.U32 R12, RZ, RZ, R11 ;  /* 0x000000ffff0c7224 */ /* 0x000fc800078e000b */
[----:B------:R-:W-:-:S08]  /*7b40*/  IMAD.WIDE.U32.X R6, R15, R29, R12, P0 ;  /* 0x0000001d0f067225 */ /* 0x000fd000000e040c */
.L_x_164:
[----:B-1----:R-:W-:Y:S01]  /*7b50*/  SHF.R.U64 R5, R6, R27, R7 ;  /* 0x0000001b06057219 */ /* 0x002fe20000001207 */
[----:B0-----:R-:W-:Y:S01]  /*7b60*/  VIADD R7, R20, 0xffffffff ;  /* 0xffffffff14077836 */ /* 0x001fe20000000000 */
[----:B------:R-:W-:Y:S01]  /*7b70*/  LOP3.LUT R32, R14, R25, RZ, 0xc0, !PT ;  /* 0x000000190e207212 */ /* 0x000fe200078ec0ff */
[----:B------:R-:W-:Y:S02]  /*7b80*/  IMAD.MOV R18, RZ, RZ, -R18 ;  /* 0x000000ffff127224 */ /* 0x000fe400078e0a12 */
[----:B------:R-:W-:Y:S01]  /*7b90*/  IMAD.MOV R6, RZ, RZ, -R5 ;  /* 0x000000ffff067224 */ /* 0x000fe200078e0a05 */
[----:B------:R-:W-:Y:S01]  /*7ba0*/  LOP3.LUT R16, R16, R7, RZ, 0xc0, !PT ;  /* 0x0000000710107212 */ /* 0x000fe200078ec0ff */
[----:B------:R-:W-:Y:S02]  /*7bb0*/  IMAD R32, R26, R5, R32 ;  /* 0x000000051a207224 */ /* 0x000fe400078e0220 */
[----:B---3--:R-:W-:Y:S02]  /*7bc0*/  @P3 IMAD R23, R21, R18, R22 ;  /* 0x0000001215173224 */ /* 0x008fe400078e0216 */
[----:B--2---:R-:W-:-:S02]  /*7bd0*/  IMAD R5, R6, R30, R19 ;  /* 0x0000001e06057224 */ /* 0x004fc400078e0213 */
[----:B------:R-:W-:Y:S02]  /*7be0*/  IMAD R32, R32, R31, R23 ;  /* 0x0000001f20207224 */ /* 0x000fe400078e0217 */
[----:B------:R-:W-:Y:S02]  /*7bf0*/  IMAD R5, R5, R20, R16 ;  /* 0x0000001405057224 */ /* 0x000fe400078e0210 */
[----:B------:R-:W-:-:S03]  /*7c00*/  IMAD.MOV.U32 R6, RZ, RZ, 0x1 ;  /* 0x00000001ff067424 */ /* 0x000fc600078e00ff */
[----:B------:R-:W-:Y:S02]  /*7c10*/  SEL R7, R5, R32, !P3 ;  /* 0x0000002005077207 */ /* 0x000fe40005800000 */
[----:B------:R-:W-:Y:S01]  /*7c20*/  SEL R32, R32, R5, !P3 ;  /* 0x0000000520207207 */ /* 0x000fe20005800000 */
[----:B------:R-:W-:-:S07]  /*7c30*/  IMAD.MOV.U32 R5, RZ, RZ, R17 ;  /* 0x000000ffff057224 */ /* 0x000fce00078e0011 */
.L_x_162:
[----:B------:R-:W-:Y:S01]  /*7c40*/  LOP3.LUT P0, RZ, R6, 0xff, RZ, 0xc0, !PT ;  /* 0x000000ff06ff7812 */ /* 0x000fe2000780c0ff */
[----:B------:R-:W-:-:S12]  /*7c50*/  IMAD.MOV.U32 R6, RZ, RZ, R32 ;  /* 0x000000ffff067224 */ /* 0x000fd800078e0020 */
[----:B------:R-:W-:Y:S05]  /*7c60*/  @P0 BRA `(.L_x_165) ;  /* 0xffffff9000a40947 */ /* 0x000fea000383ffff */
[----:B------:R-:W-:Y:S05]  /*7c70*/  EXIT ;  /* 0x000000000000794d */ /* 0x000fea0003800000 */
.L_x_3:
[----:B0-----:R-:W-:Y:S01]  /*7c80*/  ULDC.64 UR4, c[0x0][0x650] ;  /* 0x0001940000047ab9 */ /* 0x001fe20000000a00 */
        /* <DEDUP_REMOVED lines=25> */
.L_x_167:
[--C-:B------:R-:W-:Y:S01]  /*7e20*/  SHF.R.U64 R16, R14, R18, R15.reuse ;  /* 0x000000120e107219 */ /* 0x100fe2000000120f */
[----:B------:R-:W0:Y:S01]  /*7e30*/  LDC R22, c[0x0][0x618] ;  /* 0x00018600ff167b82 */ /* 0x000e220000000800 */
[----:B------:R-:W-:Y:S01]  /*7e40*/  I2FP.F32.U32 R7, R8 ;  /* 0x0000000800077245 */ /* 0x000fe20000201000 */
[----:B------:R-:W-:Y:S01]  /*7e50*/  ULDC UR4, c[0x0][0x150] ;  /* 0x0000540000047ab9 */ /* 0x000fe20000000800 */
[----:B------:R-:W-:Y:S02]  /*7e60*/  SHF.R.U32.HI R6, RZ, R18, R15 ;  /* 0x00000012ff067219 */ /* 0x000fe4000001160f */
[----:B------:R-:W-:Y:S01]  /*7e70*/  IADD3 R9, P0, RZ, -R16, RZ ;  /* 0x80000010ff097210 */ /* 0x000fe20007f1e0ff */
[----:B------:R-:W-:Y:S01]  /*7e80*/  FMUL R13, R7, UR4 ;  /* 0x00000004070d7c20 */ /* 0x000fe20008400000 */
[----:B------:R-:W-:Y:S01]  /*7e90*/  ULDC UR4, c[0x0][0x154] ;  /* 0x0000550000047ab9 */ /* 0x000fe20000000800 */
[----:B------:R-:W1:Y:S02]  /*7ea0*/  LDC.64 R24, c[0x0][0x640] ;  /* 0x00019000ff187b82 */ /* 0x000e640000000a00 */
[----:B------:R-:W-:-:S02]  /*7eb0*/  IMAD.X R11, RZ, RZ, ~R6, P0 ;  /* 0x000000ffff0b7224 */ /* 0x000fc400000e0e06 */
[----:B------:R-:W2:Y:S01]  /*7ec0*/  F2I.U32.TRUNC.NTZ R13, R13 ;  /* 0x0000000d000d7305 */ /* 0x000ea2000020f000 */
[----:B------:R-:W-:-:S03]  /*7ed0*/  IMAD.WIDE.U32 R6, R9, R20, R2 ;  /* 0x0000001409067225 */ /* 0x000fc600078e0002 */
[----:B------:R-:W3:Y:S01]  /*7ee0*/  LDC R15, c[0x0][0x144] ;  /* 0x00005100ff0f7b82 */ /* 0x000ee20000000800 */
[----:B------:R-:W-:-:S04]  /*7ef0*/  IMAD R12, R11, R20, RZ ;  /* 0x000000140b0c7224 */ /* 0x000fc800078e02ff */
[----:B------:R-:W-:Y:S02]  /*7f00*/  IMAD R9, R9, R21, R12 ;  /* 0x0000001509097224 */ /* 0x000fe400078e020c */
[----:B------:R-:W-:Y:S01]  /*7f10*/  IMAD.MOV.U32 R12, RZ, RZ, -0x1 ;  /* 0xffffffffff0c7424 */ /* 0x000fe200078e00ff */
[----:B------:R-:W4:Y:S01]  /*7f20*/  LDC R18, c[0x0][0x608] ;  /* 0x00018200ff127b82 */ /* 0x000f220000000800 */
[----:B------:R-:W-:Y:S01]  /*7f30*/  IMAD.IADD R7, R7, 0x1, R9 ;  /* 0x0000000107077824 */ /* 0x000fe200078e0209 */
[----:B------:R-:W-:-:S04]  /*7f40*/  I2FP.F32.U32 R9, R10 ;  /* 0x0000000a00097245 */ /* 0x000fc80000201000 */
[-C--:B0-----:R-:W-:Y:S01]  /*7f50*/  SHF.R.U64 R14, R6, R22.reuse, R7 ;  /* 0x00000016060e7219 */ /* 0x081fe20000001207 */
[----:B--2---:R-:W-:Y:S01]  /*7f60*/  IMAD.MOV R6, RZ, RZ, -R13 ;  /* 0x000000ffff067224 */ /* 0x004fe200078e0a0d */
[----:B------:R-:W0:Y:S01]  /*7f70*/  LDC R11, c[0x0][0x658] ;  /* 0x00019600ff0b7b82 */ /* 0x000e220000000800 */
[----:B-1----:R-:W-:Y:S01]  /*7f80*/  ISETP.NE.U32.AND P0, PT, R24, RZ, PT ;  /* 0x000000ff1800720c */ /* 0x002fe20003f05070 */
[----:B------:R-:W-:Y:S01]  /*7f90*/  FMUL R9, R9, UR4 ;  /* 0x0000000409097c20 */ /* 0x000fe20008400000 */
[----:B------:R-:W-:Y:S02]  /*7fa0*/  SHF.R.U32.HI R7, RZ, R22, R7 ;  /* 0x00000016ff077219 */ /* 0x000fe40000011607 */
[----:B------:R-:W-:-:S03]  /*7fb0*/  ISETP.NE.AND.EX P0, PT, R25, RZ, PT, P0 ;  /* 0x000000ff1900720c */ /* 0x000fc60003f05300 */
[----:B------:R-:W1:Y:S01]  /*7fc0*/  LDC R21, c[0x0][0x148] ;  /* 0x00005200ff157b82 */ /* 0x000e620000000800 */
[----:B---3--:R-:W-:Y:S02]  /*7fd0*/  IMAD R22, R15, R6, R8 ;  /* 0x000000060f167224 */ /* 0x008fe400078e0208 */
[----:B------:R-:W-:-:S05]  /*7fe0*/  IMAD.MOV.U32 R8, RZ, RZ, 0x1 ;  /* 0x00000001ff087424 */ /* 0x000fca00078e00ff */
[----:B------:R-:W2:Y:S01]  /*7ff0*/  LDC R20, c[0x0][0x600] ;  /* 0x00018000ff147b82 */ /* 0x000ea20000000800 */
[-CC-:B----4-:R-:W-:Y:S02]  /*8000*/  SHF.R.U64 R17, R14, R18.reuse, R7.reuse ;  /* 0x000000120e117219 */ /* 0x190fe40000001207 */
[----:B------:R-:W-:Y:S02]  /*8010*/  SHF.R.U32.HI R6, RZ, R18, R7 ;  /* 0x00000012ff067219 */ /* 0x000fe40000011607 */
[----:B------:R3:W4:Y:S03]  /*8020*/  F2I.U32.TRUNC.NTZ R18, R9 ;  /* 0x0000000900127305 */ /* 0x000726000020f000 */
[----:B------:R-:W1:Y:S01]  /*8030*/  LDC R23, c[0x0][0x648] ;  /* 0x00019200ff177b82 */ /* 0x000e620000000800 */
[-C--:B0-----:R-:W-:Y:S02]  /*8040*/  SHF.R.U64 R19, R17, R11.reuse, R6 ;  /* 0x0000000b11137219 */ /* 0x081fe40000001206 */
[----:B------:R-:W-:-:S02]  /*8050*/  SHF.L.U32 R12, R12, R11, RZ ;  /* 0x0000000b0c0c7219 */ /* 0x000fc400000006ff */
[-C--:B------:R-:W-:Y:S01]  /*8060*/  SHF.R.U32.HI R7, RZ, R11.reuse, R6 ;  /* 0x0000000bff077219 */ /* 0x080fe20000011606 */
[----:B------:R-:W-:Y:S01]  /*8070*/  IMAD.MOV.U32 R6, RZ, RZ, R19 ;  /* 0x000000ffff067224 */ /* 0x000fe200078e0013 */
[----:B------:R-:W-:Y:S01]  /*8080*/  SHF.L.U32 R27, R8, R11, RZ ;  /* 0x0000000b081b7219 */ /* 0x000fe200000006ff */
[----:B------:R-:W0:Y:S01]  /*8090*/  LDC R26, c[0x0][0x638] ;  /* 0x00018e00ff1a7b82 */ /* 0x000e220000000800 */
[----:B------:R-:W-:-:S07]  /*80a0*/  LOP3.LUT R28, RZ, R12, RZ, 0x33, !PT ;  /* 0x0000000cff1c7212 */ /* 0x000fce00078e33ff */
[----:B------:R-:W0:Y:S01]  /*80b0*/  LDC R29, c[0x0][0x610] ;  /* 0x00018400ff1d7b82 */ /* 0x000e220000000800 */
[----:B---34-:R-:W-:Y:S05]  /*80c0*/  @!P0 BRA `(.L_x_168) ;  /* 0x0000000000288947 */ /* 0x018fea0003800000 */
        /* <DEDUP_REMOVED lines=10> */
.L_x_168:
[----:B-1----:R-:W-:Y:S01]  /*8170*/  SHF.R.U64 R7, R6, R23, R7 ;  /* 0x0000001706077219 */ /* 0x002fe20000001207 */
[----:B--2---:R-:W-:Y:S01]  /*8180*/  VIADD R9, R20, 0xffffffff ;  /* 0xffffffff14097836 */ /* 0x004fe20000000000 */
[----:B------:R-:W-:Y:S01]  /*8190*/  LOP3.LUT R6, R17, R28, RZ, 0xc0, !PT ;  /* 0x0000001c11067212 */ /* 0x000fe200078ec0ff */
[----:B------:R-:W-:Y:S02]  /*81a0*/  IMAD.MOV R18, RZ, RZ, -R18 ;  /* 0x000000ffff127224 */ /* 0x000fe400078e0a12 */
[----:B------:R-:W-:Y:S02]  /*81b0*/  IMAD.MOV R8, RZ, RZ, -R7 ;  /* 0x000000ffff087224 */ /* 0x000fe400078e0a07 */
[----:B------:R-:W-:Y:S01]  /*81c0*/  IMAD R11, R27, R7, R6 ;  /* 0x000000071b0b7224 */ /* 0x000fe200078e0206 */
[----:B------:R-:W-:Y:S01]  /*81d0*/  LOP3.LUT R7, R14, R9, RZ, 0xc0, !PT ;  /* 0x000000090e077212 */ /* 0x000fe200078ec0ff */
[----:B------:R-:W-:Y:S02]  /*81e0*/  @P3 IMAD R22, R21, R18, R10 ;  /* 0x0000001215163224 */ /* 0x000fe400078e020a */
[----:B0-----:R-:W-:-:S02]  /*81f0*/  IMAD R6, R8, R26, R19 ;  /* 0x0000001a08067224 */ /* 0x001fc400078e0213 */
[----:B------:R-:W-:Y:S02]  /*8200*/  IMAD R11, R11, R29, R22 ;  /* 0x0000001d0b0b7224 */ /* 0x000fe400078e0216 */
[----:B------:R-:W-:Y:S02]  /*8210*/  IMAD R6, R6, R20, R7 ;  /* 0x0000001406067224 */ /* 0x000fe400078e0207 */
[----:B------:R-:W-:-:S03]  /*8220*/  IMAD.MOV.U32 R8, RZ, RZ, 0x1 ;  /* 0x00000001ff087424 */ /* 0x000fc600078e00ff */
[----:B------:R-:W-:Y:S02]  /*8230*/  SEL R14, R6, R11, !P3 ;  /* 0x0000000b060e7207 */ /* 0x000fe40005800000 */
[----:B------:R-:W-:Y:S01]  /*8240*/  SEL R11, R11, R6, !P3 ;  /* 0x000000060b0b7207 */ /* 0x000fe20005800000 */
[----:B------:R-:W-:Y:S01]  /*8250*/  IMAD.MOV.U32 R6, RZ, RZ, R16 ;  /* 0x000000ffff067224 */ /* 0x000fe200078e0010 */
[----:B------:R-:W-:-:S07]  /*8260*/  PRMT R7, R8, 0x7610, R7 ;  /* 0x0000761008077816 */ /* 0x000fce0000000007 */
.L_x_166:
[----:B------:R-:W-:-:S08]  /*8270*/  NOP ;  /* 0x0000000000007918 */ /* 0x000fd00000000000 */
[----:B------:R-:W0:-:S00]  /*8280*/  USETMAXREG.DEALLOC.CTAPOOL 0x28 ;  /* 0x00000028000079c8 */ /* 0x000e0000080e0500 */
[----:B0-----:R-:W-:-:S13]  /*8290*/  ISETP.NE.AND P0, PT, R5, RZ, PT ;  /* 0x000000ff0500720c */ /* 0x001fda0003f05270 */
[----:B------:R-:W-:Y:S05]  /*82a0*/  @P0 EXIT ;  /* 0x000000000000094d */ /* 0x000fea0003800000 */
[----:B------:R-:W-:Y:S01]  /*82b0*/  LOP3.LUT P0, RZ, R7, 0xff, RZ, 0xc0, !PT ;  /* 0x000000ff07ff7812 */ /* 0x000fe2000780c0ff */
[----:B------:R-:W-:Y:S02]  /*82c0*/  IMAD.MOV.U32 R5, RZ, RZ, 0x1 ;  /* 0x00000001ff057424 */ /* 0x000fe400078e00ff */
[----:B------:R-:W-:-:S10]  /*82d0*/  IMAD.MOV.U32 R13, RZ, RZ, RZ ;  /* 0x000000ffff0d7224 */ /* 0x000fd400078e00ff */
[----:B------:R-:W-:Y:S05]  /*82e0*/  @!P0 BRA `(.L_x_169) ;  /* 0x0000000c00308947 */ /* 0x000fea0003800000 */
[----:B------:R-:W0:Y:S01]  /*82f0*/  LDC R5, c[0x0][0x28c] ;  /* 0x0000a300ff057b82 */ /* 0x000e220000000800 */
[----:B------:R-:W-:Y:S01]  /*8300*/  ULDC UR5, c[0x0][0x600] ;  /* 0x0001800000057ab9 */ /* 0x000fe20000000800 */
[----:B------:R-:W-:Y:S01]  /*8310*/  ULDC UR4, c[0x0][0xc] ;  /* 0x0000030000047ab9 */ /* 0x000fe20000000800 */
[----:B------:R-:W-:Y:S01]  /*8320*/  UIADD3 UR16, UR5, -0x1, URZ ;  /* 0xffffffff05107890 */ /* 0x000fe2000fffe03f */
[C---:B------:R-:W-:Y:S01]  /*8330*/  LOP3.LUT P2, RZ, R0.reuse, 0x7f, RZ, 0xc0, !PT ;  /* 0x0000007f00ff7812 */ /* 0x040fe2000784c0ff */
[----:B------:R-:W-:Y:S01]  /*8340*/  ULDC UR6, c[0x0][0x658] ;  /* 0x0001960000067ab9 */ /* 0x000fe20000000800 */
[----:B------:R-:W-:Y:S01]  /*8350*/  ULDC UR5, c[0x0][0x10] ;  /* 0x0000040000057ab9 */ /* 0x000fe20000000800 */
[----:B------:R-:W-:Y:S01]  /*8360*/  UMOV UR7, 0xffffffff ;  /* 0xffffffff00077882 */ /* 0x000fe20000000000 */
[----:B------:R-:W-:Y:S01]  /*8370*/  UMOV UR8, 0x1 ;  /* 0x0000000100087882 */ /* 0x000fe20000000000 */
[----:B------:R-:W-:Y:S01]  /*8380*/  UIMAD.WIDE.U32 UR4, UR4, UR5, URZ ;  /* 0x00000005040472a5 */ /* 0x000fe2000f8e003f */
[----:B------:R-:W-:Y:S01]  /*8390*/  LOP3.LUT P0, RZ, R0, 0x1f, RZ, 0xc0, !PT ;  /* 0x0000001f00ff7812 */ /* 0x000fe2000780c0ff */
[----:B------:R-:W-:Y:S01]  /*83a0*/  USHF.L.U32 UR7, UR7, UR6, URZ ;  /* 0x0000000607077299 */ /* 0x000fe2000800063f */
[----:B------:R-:W-:Y:S01]  /*83b0*/  BSSY B0, `(.L_x_169) ;  /* 0x00000bf000007945 */ /* 0x000fe20003800000 */
[----:B------:R-:W-:Y:S01]  /*83c0*/  USHF.L.U32 UR18, UR8, UR6, URZ ;  /* 0x0000000608127299 */ /* 0x000fe2000800063f */
[----:B------:R-:W-:Y:S01]  /*83d0*/  IMAD.MOV.U32 R15, RZ, RZ, 0x1 ;  /* 0x00000001ff0f7424 */ /* 0x000fe200078e00ff */
[----:B------:R-:W-:Y:S01]  /*83e0*/  LOP3.LUT R16, R4, 0x2, RZ, 0xfc, !PT ;  /* 0x0000000204107812 */ /* 0x000fe200078efcff */
[----:B------:R-:W-:Y:S01]  /*83f0*/  ULDC UR6, c[0x0][0x14] ;  /* 0x0000050000067ab9 */ /* 0x000fe20000000800 */
[----:B------:R-:W-:Y:S01]  /*8400*/  PLOP3.LUT P0, PT, P0, P2, PT, 0x8a, 0x0 ;  /* 0x000000000000781c */ /* 0x000fe20000705172 */
[----:B------:R-:W-:Y:S01]  /*8410*/  UIMAD.WIDE.U32 UR20, UR4, UR6, URZ ;  /* 0x00000006041472a5 */ /* 0x000fe2000f8e003f */
[----:B------:R-:W-:Y:S01]  /*8420*/  IMAD.MOV.U32 R13, RZ, RZ, RZ ;  /* 0x000000ffff0d7224 */ /* 0x000fe200078e00ff */
[----:B------:R-:W-:-:S02]  /*8430*/  UIMAD UR13, UR5, UR6, URZ ;  /* 0x00000006050d72a4 */ /* 0x000fc4000f8e023f */
[----:B------:R-:W-:Y:S01]  /*8440*/  ULOP3.LUT UR17, URZ, UR7, URZ, 0x33, !UPT ;  /* 0x000000073f117292 */ /* 0x000fe2000f8e333f */
[----:B0-----:R-:W-:Y:S01]  /*8450*/  VIADD R5, R5, 0x1f ;  /* 0x0000001f05057836 */ /* 0x001fe20000000000 */
[----:B------:R-:W-:Y:S01]  /*8460*/  UIADD3 UR13, UR21, UR13, URZ ;  /* 0x0000000d150d7290 */ /* 0x000fe2000fffe03f */
[----:B------:R-:W-:-:S03]  /*8470*/  ULDC.64 UR22, c[0x0][0x198] ;  /* 0x0000660000167ab9 */ /* 0x000fc60000000a00 */
[----:B------:R-:W-:-:S04]  /*8480*/  SHF.R.S32.HI R8, RZ, 0x1f, R5 ;  /* 0x0000001fff087819 */ /* 0x000fc80000011405 */
[----:B------:R-:W-:Y:S01]  /*8490*/  LEA.HI R8, R8, R5, RZ, 0x5 ;  /* 0x0000000508087211 */ /* 0x000fe200078f28ff */
[----:B------:R-:W-:-:S03]  /*84a0*/  IMAD.MOV.U32 R5, RZ, RZ, 0x1 ;  /* 0x00000001ff057424 */ /* 0x000fc600078e00ff */
[----:B------:R-:W-:-:S05]  /*84b0*/  SHF.R.S32.HI R12, RZ, 0x5, R8 ;  /* 0x00000005ff0c7819 */ /* 0x000fca0000011408 */
[----:B------:R-:W-:-:S07]  /*84c0*/  VIADD R0, R12, 0x1 ;  /* 0x000000010c007836 */ /* 0x000fce0000000000 */
.L_x_181:
[----:B------:R-:W-:-:S03]  /*84d0*/  UMOV UR4, 0xffffffff ;  /* 0xffffffff00047882 */ /* 0x000fc60000000000 */
[----:B------:R-:W-:Y:S05]  /*84e0*/  BRA.DIV UR4, `(.L_x_170) ;  /* 0x0000000e047c7947 */ /* 0x000fea000b800000 */
[----:B------:R-:W-:-:S13]  /*84f0*/  ELECT P1, URZ, PT ;  /* 0x00000000003f782f */ /* 0x000fda0003820000 */
.L_x_191:
[----:B------:R-:W0:Y:S01]  /*8500*/  LDC R7, c[0x0][0x28c] ;  /* 0x0000a300ff077b82 */ /* 0x000e220000000800 */
[----:B------:R-:W-:Y:S01]  /*8510*/  BSSY B1, `(.L_x_171) ;  /* 0x0000037000017945 */ /* 0x000fe20003800000 */
[----:B0-----:R-:W-:-:S13]  /*8520*/  ISETP.LT.OR P1, PT, R7, 0x1, !P1 ;  /* 0x000000010700780c */ /* 0x001fda0004f21670 */
[----:B------:R-:W-:Y:S05]  /*8530*/  @P1 BRA `(.L_x_172) ;  /* 0x0000000000d01947 */ /* 0x000fea0003800000 */
[----:B------:R-:W-:Y:S02]  /*8540*/  IMAD.SHL.U32 R14, R14, 0x40, RZ ;  /* 0x000000400e0e7824 */ /* 0x000fe400078e00ff */
[----:B------:R-:W-:Y:S02]  /*8550*/  IMAD.SHL.U32 R17, R11, 0x100, RZ ;  /* 0x000001000b117824 */ /* 0x000fe400078e00ff */
[----:B------:R-:W-:Y:S02]  /*8560*/  IMAD.MOV.U32 R20, RZ, RZ, RZ ;  /* 0x000000ffff147224 */ /* 0x000fe400078e00ff */
[----:B------:R-:W-:Y:S02]  /*8570*/  IMAD.MOV.U32 R7, RZ, RZ, R0 ;  /* 0x000000ffff077224 */ /* 0x000fe400078e0000 */
[----:B------:R-:W-:Y:S02]  /*8580*/  IMAD.MOV.U32 R8, RZ, RZ, R5 ;  /* 0x000000ffff087224 */ /* 0x000fe400078e0005 */
[----:B------:R-:W-:-:S07]  /*8590*/  IMAD.MOV.U32 R9, RZ, RZ, R13 ;  /* 0x000000ffff097224 */ /* 0x000fce00078e000d */
.L_x_176:
[----:B------:R-:W0:Y:S01]  /*85a0*/  S2R R11, SR_CgaCtaId ;  /* 0x00000000000b7919 */ /* 0x000e220000008800 */
[----:B------:R-:W-:-:S04]  /*85b0*/  MOV R10, 0x400 ;  /* 0x00000400000a7802 */ /* 0x000fc80000000f00 */
[----:B0-----:R-:W-:Y:S02]  /*85c0*/  LEA R18, R11, R10, 0x18 ;  /* 0x0000000a0b127211 */ /* 0x001fe400078ec0ff */
[----:B------:R-:W-:Y:S01]  /*85d0*/  SHF.L.U32 R10, R8, 0x1f, RZ ;  /* 0x0000001f080a7819 */ /* 0x000fe200000006ff */
[----:B------:R-:W0:Y:S02]  /*85e0*/  @!P2 LDC R11, c[0x0][0x500] ;  /* 0x00014000ff0bab82 */ /* 0x000e240000000800 */
[----:B------:R-:W-:-:S04]  /*85f0*/  IMAD R19, R9, 0x8, R18 ;  /* 0x0000000809137824 */ /* 0x000fc800078e0212 */
[----:B------:R-:W1:Y:S02]  /*8600*/  SYNCS.PHASECHK.TRANS64.TRYWAIT P1, [R19+URZ+0x18], R10 ;  /* 0x0000180a130075a7 */ /* 0x000e64000802017f */
[----:B-1----:R-:W-:Y:S05]  /*8610*/  @!P1 BRA `(.L_x_173) ;  /* 0x0000000c00509947 */ /* 0x002fea0003800000 */
.L_x_192:
[----:B-1----:R-:W-:Y:S01]  /*8620*/  PRMT R10, R16, 0x9910, RZ ;  /* 0x00009910100a7816 */ /* 0x002fe200000000ff */
[----:B0-----:R0:W-:Y:S03]  /*8630*/  @!P2 SYNCS.ARRIVE.TRANS64 RZ, [R19+URZ], R11 ;  /* 0x0000000b13ffa9a7 */ /* 0x0011e6000800003f */
[----:B------:R-:W-:-:S13]  /*8640*/  ISETP.NE.AND P1, PT, R10, 0x2, PT ;  /* 0x000000020a00780c */ /* 0x000fda0003f25270 */
[----:B0-----:R-:W-:Y:S05]  /*8650*/  @P1 BRA `(.L_x_174) ;  /* 0x0000000000041947 */ /* 0x001fea0003800000 */
[----:B------:R-:W-:Y:S01]  /*8660*/  BPT.TRAP 0x1 ;  /* 0x000000040000795c */ /* 0x000fe20000300000 */
.L_x_174:
[----:B------:R-:W-:Y:S05]  /*8670*/  @P0 BRA `(.L_x_175) ;  /* 0x0000000000040947 */ /* 0x000fea0003800000 */
[----:B------:R-:W-:Y:S01]  /*8680*/  BPT.TRAP 0x1 ;  /* 0x000000040000795c */ /* 0x000fe20000300000 */
.L_x_175:
[--C-:B------:R-:W-:Y:S01]  /*8690*/  IMAD R10, R9, 0x2000, R18.reuse ;  /* 0x00002000090a7824 */ /* 0x100fe200078e0212 */
[----:B------:R-:W-:Y:S01]  /*86a0*/  R2UR UR9, R19 ;  /* 0x00000000130972ca */ /* 0x000fe200000e0000 */
[----:B------:R-:W-:Y:S01]  /*86b0*/  IMAD R18, R9, 0x800, R18 ;  /* 0x0000080009127824 */ /* 0x000fe200078e0212 */
[----:B------:R-:W-:Y:S01]  /*86c0*/  UIADD3 UR4, UP0, UR22, 0xf0, URZ ;  /* 0x000000f016047890 */ /* 0x000fe2000ff1e03f */
[----:B------:R-:W-:Y:S01]  /*86d0*/  VIADD R7, R7, 0xffffffff ;  /* 0xffffffff07077836 */ /* 0x000fe20000000000 */
[----:B------:R-:W-:Y:S01]  /*86e0*/  R2UR UR5, R10 ;  /* 0x000000000a0572ca */ /* 0x000fe200000e0000 */
[----:B------:R-:W-:Y:S01]  /*86f0*/  UIADD3 UR24, UP1, UR22, 0x1f0, URZ ;  /* 0x000001f016187890 */ /* 0x000fe2000ff3e03f */
[----:B------:R-:W-:Y:S01]  /*8700*/  R2UR UR8, R18 ;  /* 0x00000000120872ca */ /* 0x000fe200000e0000 */
[----:B------:R-:W-:Y:S01]  /*8710*/  VIADD R9, R9, 0x1 ;  /* 0x0000000109097836 */ /* 0x000fe20000000000 */
[----:B------:R-:W-:Y:S01]  /*8720*/  R2UR UR11, R17 ;  /* 0x00000000110b72ca */ /* 0x000fe200000e0000 */
[----:B------:R-:W-:Y:S01]  /*8730*/  UIADD3.X UR25, URZ, UR23, URZ, UP1, !UPT ;  /* 0x000000173f197290 */ /* 0x000fe20008ffe43f */
[----:B------:R-:W-:Y:S01]  /*8740*/  R2UR UR10, R20 ;  /* 0x00000000140a72ca */ /* 0x000fe200000e0000 */
[----:B------:R-:W-:Y:S01]  /*8750*/  UMOV UR6, 0x0 ;  /* 0x0000000000067882 */ /* 0x000fe20000000000 */
[----:B------:R-:W-:Y:S01]  /*8760*/  R2UR UR12, R6 ;  /* 0x00000000060c72ca */ /* 0x000fe200000e0000 */
[----:B------:R-:W-:Y:S01]  /*8770*/  UMOV UR7, 0x10000000 ;  /* 0x1000000000077882 */ /* 0x000fe20000000000 */
[----:B------:R-:W-:Y:S01]  /*8780*/  R2UR UR19, R14 ;  /* 0x000000000e1372ca */ /* 0x000fe200000e0000 */
[----:B------:R-:W-:Y:S01]  /*8790*/  VIADD R20, R20, 0x20 ;  /* 0x0000002014147836 */ /* 0x000fe20000000000 */
[----:B------:R-:W-:Y:S01]  /*87a0*/  ISETP.GT.AND P4, PT, R7, 0x1, PT ;  /* 0x000000010700780c */ /* 0x000fe20003f84270 */
[----:B------:R-:W-:Y:S01]  /*87b0*/  UIADD3 UR14, UR5, 0x100, URZ ;  /* 0x00000100050e7890 */ /* 0x000fe2000fffe03f */
[----:B------:R-:W-:Y:S01]  /*87c0*/  ISETP.NE.AND P1, PT, R9, 0x3, PT ;  /* 0x000000030900780c */ /* 0x000fe20003f25270 */
[----:B------:R-:W-:-:S02]  /*87d0*/  UIADD3.X UR5, URZ, UR23, URZ, UP0, !UPT ;  /* 0x000000173f057290 */ /* 0x000fc400087fe43f */
[----:B------:R-:W-:Y:S01]  /*87e0*/  UIADD3 UR15, UR8, 0x6100, URZ ;  /* 0x00006100080f7890 */ /* 0x000fe2000fffe03f */
[----:B------:R-:W-:Y:S02]  /*87f0*/  SEL R11, RZ, 0x1, P1 ;  /* 0x00000001ff0b7807 */ /* 0x000fe40000800000 */
[----:B------:R-:W-:Y:S01]  /*8800*/  UMOV UR8, UR14 ;  /* 0x0000000e00087c82 */ /* 0x000fe20008000000 */
[----:B------:R-:W-:Y:S02]  /*8810*/  SEL R9, R9, RZ, P1 ;  /* 0x000000ff09097207 */ /* 0x000fe40000800000 */
[----:B------:R-:W-:Y:S01]  /*8820*/  LOP3.LUT R8, R8, R11, RZ, 0x3c, !PT ;  /* 0x0000000b08087212 */ /* 0x000fe200078e3cff */
[----:B------:R0:W-:Y:S02]  /*8830*/  UTMALDG.3D [UR8], [UR4], desc[UR6] ;  /* 0x00000608040075b4 */ /* 0x0001e40008011000 */
[----:B0-----:R-:W-:Y:S01]  /*8840*/  UMOV UR8, UR15 ;  /* 0x0000000f00087c82 */ /* 0x001fe20008000000 */
[----:B------:R-:W-:-:S02]  /*8850*/  UMOV UR11, UR19 ;  /* 0x00000013000b7c82 */ /* 0x000fc40008000000 */
[----:B------:R0:W-:Y:S02]  /*8860*/  UTMALDG.3D [UR8], [UR24], desc[UR6] ;  /* 0x00000608180075b4 */ /* 0x0001e40008011000 */
[----:B0-----:R-:W-:Y:S05]  /*8870*/  @P4 BRA `(.L_x_176) ;  /* 0xfffffffc00484947 */ /* 0x001fea000383ffff */
.L_x_172:
[----:B------:R-:W-:Y:S05]  /*8880*/  BSYNC B1 ;  /* 0x0000000000017941 */ /* 0x000fea0003800000 */
.L_x_171:
[----:B------:R-:W-:Y:S01]  /*8890*/  LOP3.LUT P4, RZ, R15, 0xff, RZ, 0xc0, !PT ;  /* 0x000000ff0fff7812 */ /* 0x000fe2000788c0ff */
[----:B------:R-:W-:Y:S01]  /*88a0*/  IMAD.IADD R13, R12, 0x1, R13 ;  /* 0x000000010c0d7824 */ /* 0x000fe200078e020d */
[----:B------:R-:W-:Y:S01]  /*88b0*/  IADD3 R2, P5, R2, UR20, RZ ;  /* 0x0000001402027c10 */ /* 0x000fe2000ffbe0ff */
[----:B------:R-:W-:Y:S01]  /*88c0*/  ULDC.64 UR4, c[0x0][0x650] ;  /* 0x0001940000047ab9 */ /* 0x000fe20000000a00 */
[----:B------:R-:W-:Y:S01]  /*88d0*/  BSSY B1, `(.L_x_177) ;  /* 0x000006a000017945 */ /* 0x000fe20003800000 */
[----:B------:R-:W-:Y:S01]  /*88e0*/  IMAD.MOV.U32 R11, RZ, RZ, -0x1 ;  /* 0xffffffffff0b7424 */ /* 0x000fe200078e00ff */
[----:B------:R-:W-:Y:S01]  /*88f0*/  ISETP.GT.U32.AND P1, PT, R13, 0x2, PT ;  /* 0x000000020d00780c */ /* 0x000fe20003f24070 */
[----:B------:R-:W-:Y:S01]  /*8900*/  IMAD.MOV.U32 R14, RZ, RZ, -0x1 ;  /* 0xffffffffff0e7424 */ /* 0x000fe200078e00ff */
[----:B------:R-:W-:Y:S02]  /*8910*/  IADD3.X R3, R3, UR13, RZ, P5, !PT ;  /* 0x0000000d03037c10 */ /* 0x000fe4000affe4ff */
[----:B------:R-:W-:-:S02]  /*8920*/  ISETP.LT.U32.AND P1, PT, R12, 0x3, P1 ;  /* 0x000000030c00780c */ /* 0x000fc40000f21070 */
[----:B------:R-:W-:Y:S01]  /*8930*/  PRMT R15, RZ, 0x7610, R15 ;  /* 0x00007610ff0f7816 */ /* 0x000fe2000000000f */
[----:B------:R-:W0:Y:S01]  /*8940*/  @P4 S2R R7, SR_CgaCtaId ;  /* 0x0000000000074919 */ /* 0x000e220000008800 */
[----:B------:R-:W-:-:S04]  /*8950*/  @P4 MOV R6, 0x400 ;  /* 0x0000040000064802 */ /* 0x000fc80000000f00 */
[----:B0-----:R-:W-:Y:S01]  /*8960*/  @P4 LEA R8, R7, R6, 0x18 ;  /* 0x0000000607084211 */ /* 0x001fe200078ec0ff */
[----:B------:R-:W-:Y:S01]  /*8970*/  IMAD.WIDE.U32 R6, R13, -0x55555555, RZ ;  /* 0xaaaaaaab0d067825 */ /* 0x000fe200078e00ff */
[----:B------:R-:W-:Y:S02]  /*8980*/  SEL R6, RZ, 0x1, !P1 ;  /* 0x00000001ff067807 */ /* 0x000fe40004800000 */
[----:B------:R-:W-:Y:S01]  /*8990*/  ISETP.GE.U32.AND P1, PT, R2, UR4, PT ;  /* 0x0000000402007c0c */ /* 0x000fe2000bf26070 */
[----:B------:R0:W-:Y:S01]  /*89a0*/  @P4 SYNCS.ARRIVE.TRANS64.A1T0 RZ, [R8+URZ+0x48], RZ ;  /* 0x000048ff08ff49a7 */ /* 0x0001e2000810003f */
[----:B------:R-:W-:Y:S02]  /*89b0*/  ISETP.GE.U32.AND P4, PT, R12, 0x3, PT ;  /* 0x000000030c00780c */ /* 0x000fe40003f86070 */
[----:B------:R-:W-:Y:S02]  /*89c0*/  ISETP.GE.U32.AND.EX P1, PT, R3, UR5, PT, P1 ;  /* 0x0000000503007c0c */ /* 0x000fe4000bf26110 */
[----:B------:R-:W-:Y:S01]  /*89d0*/  LOP3.LUT R5, R5, R6, RZ, 0x3c, !PT ;  /* 0x0000000605057212 */ /* 0x000fe200078e3cff */
[----:B------:R-:W-:Y:S01]  /*89e0*/  IMAD.MOV.U32 R6, RZ, RZ, -0x1 ;  /* 0xffffffffff067424 */ /* 0x000fe200078e00ff */
[----:B0-----:R-:W-:-:S02]  /*89f0*/  SHF.R.U32.HI R8, RZ, 0x1, R7 ;  /* 0x00000001ff087819 */ /* 0x001fc40000011607 */
[----:B------:R-:W-:-:S03]  /*8a00*/  PRMT R7, RZ, 0x7610, R7 ;  /* 0x00007610ff077816 */ /* 0x000fc60000000007 */
[----:B------:R-:W-:Y:S02]  /*8a10*/  IMAD R13, R8, -0x3, R13 ;  /* 0xfffffffd080d7824 */ /* 0x000fe400078e020d */
[----:B------:R-:W-:Y:S02]  /*8a20*/  @P4 LOP3.LUT R5, R5, 0x1, R8, 0x78, !PT ;  /* 0x0000000105054812 */ /* 0x000fe400078e7808 */
[----:B------:R-:W-:Y:S05]  /*8a30*/  @P1 BRA `(.L_x_178) ;  /* 0x00000004004c1947 */ /* 0x000fea0003800000 */
[----:B------:R-:W-:Y:S01]  /*8a40*/  ULDC.64 UR4, c[0x0][0x628] ;  /* 0x00018a0000047ab9 */ /* 0x000fe20000000a00 */
[----:B------:R-:W0:Y:S01]  /*8a50*/  S2R R17, SR_CTAID.X ;  /* 0x0000000000117919 */ /* 0x000e220000002500 */
[----:B------:R-:W-:Y:S01]  /*8a60*/  ISETP.NE.U32.AND P1, PT, RZ, UR4, PT ;  /* 0x00000004ff007c0c */ /* 0x000fe2000bf25070 */
[----:B------:R-:W-:Y:S01]  /*8a70*/  ULDC UR7, c[0x0][0x630] ;  /* 0x00018c0000077ab9 */ /* 0x000fe20000000800 */
[----:B------:R-:W-:Y:S01]  /*8a80*/  IMAD.MOV.U32 R6, RZ, RZ, R2 ;  /* 0x000000ffff067224 */ /* 0x000fe200078e0002 */
[----:B------:R-:W1:Y:S01]  /*8a90*/  S2R R14, SR_CTAID.Y ;  /* 0x00000000000e7919 */ /* 0x000e620000002600 */
[----:B------:R-:W-:Y:S01]  /*8aa0*/  ISETP.NE.AND.EX P1, PT, RZ, UR5, PT, P1 ;  /* 0x00000005ff007c0c */ /* 0x000fe2000bf25310 */
[----:B------:R-:W-:-:S12]  /*8ab0*/  IMAD.MOV.U32 R7, RZ, RZ, R3 ;  /* 0x000000ffff077224 */ /* 0x000fd800078e0003 */
[----:B------:R-:W-:Y:S05]  /*8ac0*/  @!P1 BRA `(.L_x_179) ;  /* 0x0000000000289947 */ /* 0x000fea0003800000 */
[----:B------:R-:W-:Y:S02]  /*8ad0*/  ULDC UR6, c[0x0][0x634] ;  /* 0x00018d0000067ab9 */ /* 0x000fe40000000800 */
[----:B------:R-:W-:-:S05]  /*8ae0*/  IADD3 R11, P1, R2, UR6, RZ ;  /* 0x00000006020b7c10 */ /* 0x000fca000ff3e0ff */
[----:B------:R-:W-:-:S04]  /*8af0*/  IMAD.X R19, RZ, RZ, R3, P1 ;  /* 0x000000ffff137224 */ /* 0x000fc800008e0603 */
[----:B------:R-:W-:-:S04]  /*8b00*/  IMAD.WIDE.U32 R8, R19, UR4, RZ ;  /* 0x0000000413087c25 */ /* 0x000fc8000f8e00ff */
[----:B------:R-:W-:-:S04]  /*8b10*/  IMAD.WIDE.U32 R8, P1, R11, UR5, R8 ;  /* 0x000000050b087c25 */ /* 0x000fc8000f820008 */
[----:B------:R-:W-:-:S04]  /*8b20*/  IMAD.WIDE.U32 R10, R11, UR4, RZ ;  /* 0x000000040b0a7c25 */ /* 0x000fc8000f8e00ff */
[----:B------:R-:W-:Y:S01]  /*8b30*/  IMAD.X R7, RZ, RZ, RZ, P1 ;  /* 0x000000ffff077224 */ /* 0x000fe200008e06ff */
[----:B------:R-:W-:Y:S01]  /*8b40*/  IADD3 RZ, P1, R11, R8, RZ ;  /* 0x000000080bff7210 */ /* 0x000fe20007f3e0ff */
[----:B------:R-:W-:-:S04]  /*8b50*/  IMAD.MOV.U32 R6, RZ, RZ, R9 ;  /* 0x000000ffff067224 */ /* 0x000fc800078e0009 */
[----:B------:R-:W-:-:S08]  /*8b60*/  IMAD.WIDE.U32.X R6, R19, UR5, R6, P1 ;  /* 0x0000000513067c25 */ /* 0x000fd000088e0406 */
.L_x_179:
[--C-:B------:R-:W-:Y:S01]  /*8b70*/  SHF.R.U64 R10, R6, UR7, R7.reuse ;  /* 0x00000007060a7c19 */ /* 0x100fe20008001207 */
[----:B------:R-:W-:Y:S01]  /*8b80*/  ULDC.64 UR4, c[0x0][0x620] ;  /* 0x0001880000047ab9 */ /* 0x000fe20000000a00 */
[----:B------:R-:W-:Y:S01]  /*8b90*/  SHF.R.U32.HI R6, RZ, UR7, R7 ;  /* 0x00000007ff067c19 */ /* 0x000fe20008011607 */
[----:B------:R-:W2:Y:S01]  /*8ba0*/  LDC R22, c[0x0][0x144] ;  /* 0x00005100ff167b82 */ /* 0x000ea20000000800 */
[----:B------:R-:W-:Y:S01]  /*8bb0*/  IADD3 R9, P1, RZ, -R10, RZ ;  /* 0x8000000aff097210 */ /* 0x000fe20007f3e0ff */
[----:B------:R-:W-:Y:S01]  /*8bc0*/  ULDC.64 UR8, c[0x0][0x640] ;  /* 0x0001900000087ab9 */ /* 0x000fe20000000a00 */
[----:B0-----:R-:W-:Y:S01]  /*8bd0*/  I2FP.F32.U32 R11, R17 ;  /* 0x00000011000b7245 */ /* 0x001fe20000201000 */
[----:B------:R-:W-:Y:S02]  /*8be0*/  ULDC UR6, c[0x0][0x608] ;  /* 0x0001820000067ab9 */ /* 0x000fe40000000800 */
[----:B------:R-:W-:Y:S01]  /*8bf0*/  IMAD.X R6, RZ, RZ, ~R6, P1 ;  /* 0x000000ffff067224 */ /* 0x000fe200008e0e06 */
[----:B------:R-:W-:Y:S01]  /*8c00*/  ISETP.NE.U32.AND P1, PT, RZ, UR8, PT ;  /* 0x00000008ff007c0c */ /* 0x000fe2000bf25070 */
[----:B------:R-:W0:Y:S02]  /*8c10*/  LDC R19, c[0x0][0x148] ;  /* 0x00005200ff137b82 */ /* 0x000e240000000800 */
[----:B------:R-:W-:Y:S01]  /*8c20*/  IMAD R8, R6, UR4, RZ ;  /* 0x0000000406087c24 */ /* 0x000fe2000f8e02ff */
[----:B------:R-:W-:Y:S01]  /*8c30*/  ISETP.NE.AND.EX P1, PT, RZ, UR9, PT, P1 ;  /* 0x00000009ff007c0c */ /* 0x000fe2000bf25310 */
[----:B------:R-:W-:Y:S01]  /*8c40*/  IMAD.WIDE.U32 R6, R9, UR4, R2 ;  /* 0x0000000409067c25 */ /* 0x000fe2000f8e0002 */
[----:B------:R-:W-:-:S03]  /*8c50*/  ULDC UR4, c[0x0][0x150] ;  /* 0x0000540000047ab9 */ /* 0x000fc60000000800 */
[----:B------:R-:W-:Y:S02]  /*8c60*/  IMAD R9, R9, UR5, R8 ;  /* 0x0000000509097c24 */ /* 0x000fe4000f8e0208 */
[----:B------:R-:W-:Y:S01]  /*8c70*/  FMUL R8, R11, UR4 ;  /* 0x000000040b087c20 */ /* 0x000fe20008400000 */
[----:B------:R-:W-:Y:S01]  /*8c80*/  ULDC UR4, c[0x0][0x618] ;  /* 0x0001860000047ab9 */ /* 0x000fe20000000800 */
[----:B------:R-:W-:Y:S01]  /*8c90*/  ULDC UR5, c[0x0][0x154] ;  /* 0x0000550000057ab9 */ /* 0x000fe20000000800 */
[----:B------:R-:W-:-:S03]  /*8ca0*/  IMAD.IADD R7, R7, 0x1, R9 ;  /* 0x0000000107077824 */ /* 0x000fc600078e0209 */
[----:B------:R-:W3:Y:S02]  /*8cb0*/  F2I.U32.TRUNC.NTZ R8, R8 ;  /* 0x0000000800087305 */ /* 0x000ee4000020f000 */
[----:B------:R-:W-:Y:S02]  /*8cc0*/  SHF.R.U64 R11, R6, UR4, R7 ;  /* 0x00000004060b7c19 */ /* 0x000fe40008001207 */
[----:B-1----:R-:W-:-:S05]  /*8cd0*/  I2FP.F32.U32 R6, R14 ;  /* 0x0000000e00067245 */ /* 0x002fca0000201000 */
[----:B------:R-:W-:Y:S01]  /*8ce0*/  FMUL R21, R6, UR5 ;  /* 0x0000000506157c20 */ /* 0x000fe20008400000 */
[----:B------:R-:W-:Y:S01]  /*8cf0*/  SHF.R.U32.HI R6, RZ, UR4, R7 ;  /* 0x00000004ff067c19 */ /* 0x000fe20008011607 */
[----:B------:R-:W-:-:S03]  /*8d00*/  ULDC UR4, c[0x0][0x658] ;  /* 0x0001960000047ab9 */ /* 0x000fc60000000800 */
[--C-:B------:R-:W-:Y:S01]  /*8d10*/  SHF.R.U64 R20, R11, UR6, R6.reuse ;  /* 0x000000060b147c19 */ /* 0x100fe20008001206 */
[----:B------:R-:W1:Y:S01]  /*8d20*/  F2I.U32.TRUNC.NTZ R21, R21 ;  /* 0x0000001500157305 */ /* 0x000e62000020f000 */
[----:B------:R-:W-:Y:S01]  /*8d30*/  SHF.R.U32.HI R7, RZ, UR6, R6 ;  /* 0x00000006ff077c19 */ /* 0x000fe20008011606 */
[----:B---3--:R-:W-:-:S03]  /*8d40*/  IMAD.MOV R8, RZ, RZ, -R8 ;  /* 0x000000ffff087224 */ /* 0x008fc600078e0a08 */
[----:B------:R-:W-:Y:S01]  /*8d50*/  SHF.R.U64 R18, R20, UR4, R7 ;  /* 0x0000000414127c19 */ /* 0x000fe20008001207 */
[----:B--2---:R-:W-:Y:S01]  /*8d60*/  IMAD R17, R22, R8, R17 ;  /* 0x0000000816117224 */ /* 0x004fe200078e0211 */
[----:B------:R-:W-:-:S03]  /*8d70*/  SHF.R.U32.HI R23, RZ, UR4, R7 ;  /* 0x00000004ff177c19 */ /* 0x000fc60008011607 */
[----:B------:R-:W-:Y:S02]  /*8d80*/  IMAD.MOV.U32 R6, RZ, RZ, R18 ;  /* 0x000000ffff067224 */ /* 0x000fe400078e0012 */
[----:B------:R-:W-:Y:S01]  /*8d90*/  IMAD.MOV.U32 R7, RZ, RZ, R23 ;  /* 0x000000ffff077224 */ /* 0x000fe200078e0017 */
[----:B-1----:R-:W-:Y:S06]  /*8da0*/  @!P1 BRA `(.L_x_180) ;  /* 0x0000000000289947 */ /* 0x002fec0003800000 */
[----:B------:R-:W-:Y:S02]  /*8db0*/  ULDC UR4, c[0x0][0x64c] ;  /* 0x0001930000047ab9 */ /* 0x000fe40000000800 */
[----:B------:R-:W-:-:S05]  /*8dc0*/  IADD3 R7, P1, R18, UR4, RZ ;  /* 0x0000000412077c10 */ /* 0x000fca000ff3e0ff */
[----:B------:R-:W-:-:S04]  /*8dd0*/  IMAD.X R23, RZ, RZ, R23, P1 ;  /* 0x000000ffff177224 */ /* 0x000fc800008e0617 */
[----:B------:R-:W-:-:S04]  /*8de0*/  IMAD.WIDE.U32 R8, R23, UR8, RZ ;  /* 0x0000000817087c25 */ /* 0x000fc8000f8e00ff */
[----:B------:R-:W-:-:S04]  /*8df0*/  IMAD.WIDE.U32 R8, P1, R7, UR9, R8 ;  /* 0x0000000907087c25 */ /* 0x000fc8000f820008 */
[----:B------:R-:W-:-:S04]  /*8e00*/  IMAD.WIDE.U32 R6, R7, UR8, RZ ;  /* 0x0000000807067c25 */ /* 0x000fc8000f8e00ff */
[----:B------:R-:W-:Y:S01]  /*8e10*/  IMAD.MOV.U32 R6, RZ, RZ, R9 ;  /* 0x000000ffff067224 */ /* 0x000fe200078e0009 */
[----:B------:R-:W-:Y:S01]  /*8e20*/  IADD3 RZ, P4, R7, R8, RZ ;  /* 0x0000000807ff7210 */ /* 0x000fe20007f9e0ff */
[----:B------:R-:W-:-:S04]  /*8e30*/  IMAD.X R7, RZ, RZ, RZ, P1 ;  /* 0x000000ffff077224 */ /* 0x000fc800008e06ff */
[----:B------:R-:W-:-:S08]  /*8e40*/  IMAD.WIDE.U32.X R6, R23, UR9, R6, P4 ;  /* 0x0000000917067c25 */ /* 0x000fd0000a0e0406 */
.L_x_180:
[----:B------:R-:W-:Y:S01]  /*8e50*/  ULDC UR4, c[0x0][0x648] ;  /* 0x0001920000047ab9 */ /* 0x000fe20000000800 */
[----:B------:R-:W-:Y:S01]  /*8e60*/  LOP3.LUT R20, R20, UR17, RZ, 0xc0, !PT ;  /* 0x0000001114147c12 */ /* 0x000fe2000f8ec0ff */
[----:B------:R-:W-:Y:S01]  /*8e70*/  IMAD.MOV R21, RZ, RZ, -R21 ;  /* 0x000000ffff157224 */ /* 0x000fe200078e0a15 */
[----:B------:R-:W-:Y:S01]  /*8e80*/  SHF.R.U64 R7, R6, UR4, R7 ;  /* 0x0000000406077c19 */ /* 0x000fe20008001207 */
[----:B------:R-:W-:Y:S01]  /*8e90*/  ULDC UR4, c[0x0][0x638] ;  /* 0x00018e0000047ab9 */ /* 0x000fe20000000800 */
[----:B------:R-:W-:Y:S01]  /*8ea0*/  LOP3.LUT R11, R11, UR16, RZ, 0xc0, !PT ;  /* 0x000000100b0b7c12 */ /* 0x000fe2000f8ec0ff */
[----:B0-----:R-:W-:Y:S01]  /*8eb0*/  @P3 IMAD R17, R19, R21, R14 ;  /* 0x0000001513113224 */ /* 0x001fe200078e020e */
[----:B------:R-:W-:Y:S01]  /*8ec0*/  ULDC UR5, c[0x0][0x610] ;  /* 0x0001840000057ab9 */ /* 0x000fe20000000800 */
[----:B------:R-:W-:Y:S02]  /*8ed0*/  IMAD.MOV R9, RZ, RZ, -R7 ;  /* 0x000000ffff097224 */ /* 0x000fe400078e0a07 */
[----:B------:R-:W-:-:S02]  /*8ee0*/  IMAD R20, R7, UR18, R20 ;  /* 0x0000001207147c24 */ /* 0x000fc4000f8e0214 */
[----:B------:R-:W-:Y:S01]  /*8ef0*/  IMAD R18, R9, UR4, R18 ;  /* 0x0000000409127c24 */ /* 0x000fe2000f8e0212 */
[----:B------:R-:W-:Y:S01]  /*8f00*/  ULDC UR4, c[0x0][0x600] ;  /* 0x0001800000047ab9 */ /* 0x000fe20000000800 */
[----:B------:R-:W-:Y:S02]  /*8f10*/  IMAD R17, R20, UR5, R17 ;  /* 0x0000000514117c24 */ /* 0x000fe4000f8e0211 */
[----:B------:R-:W-:Y:S02]  /*8f20*/  IMAD R18, R18, UR4, R11 ;  /* 0x0000000412127c24 */ /* 0x000fe4000f8e020b */
[----:B------:R-:W-:Y:S02]  /*8f30*/  IMAD.MOV.U32 R7, RZ, RZ, 0x1 ;  /* 0x00000001ff077424 */ /* 0x000fe400078e00ff */
[----:B------:R-:W-:Y:S01]  /*8f40*/  IMAD.MOV.U32 R6, RZ, RZ, R10 ;  /* 0x000000ffff067224 */ /* 0x000fe200078e000a */
[----:B------:R-:W-:Y:S02]  /*8f50*/  SEL R14, R18, R17, !P3 ;  /* 0x00000011120e7207 */ /* 0x000fe40005800000 */
[----:B------:R-:W-:-:S07]  /*8f60*/  SEL R11, R17, R18, !P3 ;  /* 0x00000012110b7207 */ /* 0x000fce0005800000 */
.L_x_178:
[----:B------:R-:W-:Y:S05]  /*8f70*/  BSYNC B1 ;  /* 0x0000000000017941 */ /* 0x000fea0003800000 */
.L_x_177:
[----:B------:R-:W-:-:S13]  /*8f80*/  LOP3.LUT P1, RZ, R7, 0xff, RZ, 0xc0, !PT ;  /* 0x000000ff07ff7812 */ /* 0x000fda000782c0ff */
[----:B------:R-:W-:Y:S05]  /*8f90*/  @P1 BRA `(.L_x_181) ;  /* 0xfffffff4004c1947 */ /* 0x000fea000383ffff */
[----:B------:R-:W-:Y:S05]  /*8fa0*/  BSYNC B0 ;  /* 0x0000000000007941 */ /* 0x000fea0003800000 */
.L_x_169:
[----:B------:R-:W-:-:S03]  /*8fb0*/  UMOV UR4, 0xffffffff ;  /* 0xffffffff00047882 */ /* 0x000fc60000000000 */
[----:B------:R-:W-:Y:S05]  /*8fc0*/  BRA.DIV UR4, `(.L_x_182) ;  /* 0x0000000204f87947 */ /* 0x000fea000b800000 */
[----:B------:R-:W-:-:S13]  /*8fd0*/  ELECT P0, URZ, PT ;  /* 0x00000000003f782f */ /* 0x000fda0003800000 */
.L_x_195:
[----:B------:R-:W-:Y:S04]  /*8fe0*/  BSSY B0, `(.L_x_183) ;  /* 0x0000022000007945 */ /* 0x000fe80003800000 */
[----:B------:R-:W-:Y:S05]  /*8ff0*/  @!P0 BRA `(.L_x_184) ;  /* 0x0000000000808947 */ /* 0x000fea0003800000 */
[----:B------:R-:W-:-:S04]  /*9000*/  LOP3.LUT R4, R4, 0x2, RZ, 0xfc, !PT ;  /* 0x0000000204047812 */ /* 0x000fc800078efcff */
[----:B------:R-:W-:-:S13]  /*9010*/  ISETP.NE.AND P0, PT, R4, 0x3, PT ;  /* 0x000000030400780c */ /* 0x000fda0003f05270 */
[----:B------:R-:W-:Y:S05]  /*9020*/  @!P0 BRA `(.L_x_185) ;  /* 0x0000000000048947 */ /* 0x000fea0003800000 */
[----:B------:R-:W-:Y:S01]  /*9030*/  BPT.TRAP 0x1 ;  /* 0x000000040000795c */ /* 0x000fe20000300000 */
.L_x_185:
[----:B------:R-:W0:Y:S01]  /*9040*/  S2R R3, SR_CgaCtaId ;  /* 0x0000000000037919 */ /* 0x000e220000008800 */
[----:B------:R-:W-:-:S04]  /*9050*/  MOV R0, 0x400 ;  /* 0x0000040000007802 */ /* 0x000fc80000000f00 */
[----:B0-----:R-:W-:Y:S02]  /*9060*/  LEA R0, R3, R0, 0x18 ;  /* 0x0000000003007211 */ /* 0x001fe400078ec0ff */
[----:B------:R-:W-:-:S03]  /*9070*/  SHF.L.U32 R3, R5, 0x1f, RZ ;  /* 0x0000001f05037819 */ /* 0x000fc600000006ff */
[----:B------:R-:W-:-:S04]  /*9080*/  VIADD R0, R0, 0x18 ;  /* 0x0000001800007836 */ /* 0x000fc80000000000 */
[C---:B------:R-:W-:Y:S02]  /*9090*/  IMAD R4, R13.reuse, 0x8, R0 ;  /* 0x000000080d047824 */ /* 0x040fe400078e0200 */
[----:B------:R-:W-:Y:S02]  /*90a0*/  VIADD R13, R13, 0x1 ;  /* 0x000000010d0d7836 */ /* 0x000fe40000000000 */
[----:B------:R-:W0:Y:S03]  /*90b0*/  SYNCS.PHASECHK.TRANS64.TRYWAIT P0, [R4+URZ], R3 ;  /* 0x00000003040075a7 */ /* 0x000e26000800017f */
[----:B------:R-:W-:-:S04]  /*90c0*/  ISETP.NE.AND P1, PT, R13, 0x3, PT ;  /* 0x000000030d00780c */ /* 0x000fc80003f25270 */
[----:B------:R-:W-:Y:S02]  /*90d0*/  SEL R2, RZ, 0x1, P1 ;  /* 0x00000001ff027807 */ /* 0x000fe40000800000 */
[----:B------:R-:W-:Y:S02]  /*90e0*/  SEL R13, R13, RZ, P1 ;  /* 0x000000ff0d0d7207 */ /* 0x000fe40000800000 */
[----:B------:R-:W-:-:S03]  /*90f0*/  LOP3.LUT R7, R5, R2, RZ, 0x3c, !PT ;  /* 0x0000000205077212 */ /* 0x000fc600078e3cff */
[----:B------:R-:W-:Y:S01]  /*9100*/  IMAD R6, R13, 0x8, R0 ;  /* 0x000000080d067824 */ /* 0x000fe200078e0200 */
[----:B------:R-:W-:Y:S01]  /*9110*/  SHF.L.U32 R5, R7, 0x1f, RZ ;  /* 0x0000001f07057819 */ /* 0x000fe200000006ff */
[----:B0-----:R-:W-:Y:S06]  /*9120*/  @!P0 BRA `(.L_x_186) ;  /* 0x0000000000c48947 */ /* 0x001fec0003800000 */
.L_x_196:
[----:B------:R-:W1:Y:S01]  /*9130*/  SYNCS.PHASECHK.TRANS64.TRYWAIT P0, [R6+URZ], R5 ;  /* 0x00000005060075a7 */ /* 0x000e62000800017f */
[----:B------:R-:W-:-:S05]  /*9140*/  VIADD R2, R13, 0x1 ;  /* 0x000000010d027836 */ /* 0x000fca0000000000 */
[----:B------:R-:W-:-:S04]  /*9150*/  ISETP.NE.AND P1, PT, R2, 0x3, PT ;  /* 0x000000030200780c */ /* 0x000fc80003f25270 */
[----:B0-----:R-:W-:Y:S02]  /*9160*/  SEL R4, RZ, 0x1, P1 ;  /* 0x00000001ff047807 */ /* 0x001fe40000800000 */
[----:B------:R-:W-:Y:S02]  /*9170*/  SEL R3, R2, RZ, P1 ;  /* 0x000000ff02037207 */ /* 0x000fe40000800000 */
[----:B------:R-:W-:Y:S01]  /*9180*/  LOP3.LUT R4, R7, R4, RZ, 0x3c, !PT ;  /* 0x0000000407047212 */ /* 0x000fe200078e3cff */
[----:B-1----:R-:W-:Y:S06]  /*9190*/  @!P0 BRA `(.L_x_187) ;  /* 0x0000000000bc8947 */ /* 0x002fec0003800000 */
.L_x_197:
[----:B------:R-:W-:Y:S01]  /*91a0*/  IMAD R3, R3, 0x8, R0 ;  /* 0x0000000803037824 */ /* 0x000fe200078e0200 */
[----:B------:R-:W-:-:S07]  /*91b0*/  SHF.L.U32 R0, R4, 0x1f, RZ ;  /* 0x0000001f04007819 */ /* 0x000fce00000006ff */
.L_x_188:
[----:B-1----:R1:W2:Y:S02]  /*91c0*/  SYNCS.PHASECHK.TRANS64.TRYWAIT P0, [R3+URZ], R0 ;  /* 0x00000000030075a7 */ /* 0x0022a4000800017f */
[----:B--2---:R-:W-:Y:S05]  /*91d0*/  @!P0 NANOSLEEP.SYNCS 0x989680 ;  /* 0x009896800000895d */ /* 0x004fea0003900000 */
[----:B------:R-:W2:Y:S02]  /*91e0*/  @!P0 SYNCS.PHASECHK.TRANS64 P0, [R3+URZ], R0 ;  /* 0x00000000030085a7 */ /* 0x000ea4000800007f */
[----:B--2---:R-:W-:Y:S05]  /*91f0*/  @!P0 BRA `(.L_x_188) ;  /* 0xfffffffc00f08947 */ /* 0x004fea000383ffff */
.L_x_184:
[----:B------:R-:W-:Y:S05]  /*9200*/  BSYNC B0 ;  /* 0x0000000000007941 */ /* 0x000fea0003800000 */
.L_x_183:
[----:B------:R-:W-:Y:S05]  /*9210*/  EXIT ;  /* 0x000000000000794d */ /* 0x000fea0003800000 */
.L_x_17:
[----:B-1----:R-:W-:-:S04]  /*9220*/  IMAD.U32 R11, RZ, RZ, UR7 ;  /* 0x00000007ff0b7e24 */ /* 0x002fc8000f8e00ff */
[----:B------:R1:W4:Y:S03]  /*9230*/  SYNCS.PHASECHK.TRANS64.TRYWAIT P0, [R11+URZ], R10 ;  /* 0x0000000a0b0075a7 */ /* 0x000326000800017f */
[----:B----4-:R-:W-:Y:S05]  /*9240*/  @!P0 NANOSLEEP.SYNCS 0x989680 ;  /* 0x009896800000895d */ /* 0x010fea0003900000 */
[----:B------:R-:W4:Y:S02]  /*9250*/  @!P0 SYNCS.PHASECHK.TRANS64 P0, [R11+URZ], R10 ;  /* 0x0000000a0b0085a7 */ /* 0x000f24000800007f */
[----:B----4-:R-:W-:Y:S05]  /*9260*/  @!P0 BRA `(.L_x_17) ;  /* 0xfffffffc00ec8947 */ /* 0x010fea000383ffff */
[----:B------:R-:W-:Y:S05]  /*9270*/  BRA `(.L_x_16) ;  /* 0xffffff8000b47947 */ /* 0x000fea000383ffff */
.L_x_23:
[----:B-1----:R-:W-:-:S04]  /*9280*/  IMAD.U32 R12, RZ, RZ, UR12 ;  /* 0x0000000cff0c7e24 */ /* 0x002fc8000f8e00ff */
[----:B------:R1:W4:Y:S03]  /*9290*/  SYNCS.PHASECHK.TRANS64.TRYWAIT P0, [R12+URZ], R11 ;  /* 0x0000000b0c0075a7 */ /* 0x000326000800017f */
[----:B----4-:R-:W-:Y:S05]  /*92a0*/  @!P0 NANOSLEEP.SYNCS 0x989680 ;  /* 0x009896800000895d */ /* 0x010fea0003900000 */
[----:B------:R-:W4:Y:S02]  /*92b0*/  @!P0 SYNCS.PHASECHK.TRANS64 P0, [R12+URZ], R11 ;  /* 0x0000000b0c0085a7 */ /* 0x000f24000800007f */
[----:B----4-:R-:W-:Y:S05]  /*92c0*/  @!P0 BRA `(.L_x_23) ;  /* 0xfffffffc00ec8947 */ /* 0x010fea000383ffff */
[----:B------:R-:W-:Y:S05]  /*92d0*/  BRA `(.L_x_22) ;  /* 0xffffff8800f07947 */ /* 0x000fea000383ffff */
.L_x_170:
[----:B------:R-:W-:Y:S01]  /*92e0*/  BSSY B1, `(.L_x_189) ;  /* 0x0000006000017945 */ /* 0x000fe20003800000 */
[----:B------:R-:W-:-:S07]  /*92f0*/  IMAD.MOV.U32 R7, RZ, RZ, -0x1 ;  /* 0xffffffffff077424 */ /* 0x000fce00078e00ff */
[----:B------:R-:W-:Y:S05]  /*9300*/  WARPSYNC.COLLECTIVE R7, `(.L_x_190) ;  /* 0x00000000070c7348 */ /* 0x000fea0003c00000 */
[----:B------:R-:W-:Y:S02]  /*9310*/  ELECT P1, UR62, PT ;  /* 0x00000000003e782f */ /* 0x000fe40003820000 */
[----:B------:R-:W-:Y:S01]  /*9320*/  MOV R7, UR62 ;  /* 0x0000003e00077c02 */ /* 0x000fe20008000f00 */
[----:B------:R-:W-:Y:S10]  /*9330*/  ENDCOLLECTIVE ;  /* 0x000000000000791b */ /* 0x000ff40003800000 */
.L_x_190:
[----:B------:R-:W-:Y:S05]  /*9340*/  BSYNC B1 ;  /* 0x0000000000017941 */ /* 0x000fea0003800000 */
.L_x_189:
[----:B------:R-:W-:Y:S05]  /*9350*/  BRA `(.L_x_191) ;  /* 0xfffffff000687947 */ /* 0x000fea000383ffff */
.L_x_173:
[----:B-1----:R1:W2:Y:S02]  /*9360*/  SYNCS.PHASECHK.TRANS64.TRYWAIT P1, [R19+URZ+0x18], R10 ;  /* 0x0000180a130075a7 */ /* 0x0022a4000802017f */
[----:B--2---:R-:W-:Y:S05]  /*9370*/  @!P1 NANOSLEEP.SYNCS 0x989680 ;  /* 0x009896800000995d */ /* 0x004fea0003900000 */
[----:B------:R-:W2:Y:S02]  /*9380*/  @!P1 SYNCS.PHASECHK.TRANS64 P1, [R19+URZ+0x18], R10 ;  /* 0x0000180a130095a7 */ /* 0x000ea4000802007f */
[----:B--2---:R-:W-:Y:S05]  /*9390*/  @!P1 BRA `(.L_x_173) ;  /* 0xfffffffc00f09947 */ /* 0x004fea000383ffff */
[----:B------:R-:W-:Y:S05]  /*93a0*/  BRA `(.L_x_192) ;  /* 0xfffffff0009c7947 */ /* 0x000fea000383ffff */
.L_x_182:
[----:B------:R-:W-:Y:S01]  /*93b0*/  BSSY B0, `(.L_x_193) ;  /* 0x0000006000007945 */ /* 0x000fe20003800000 */
[----:B------:R-:W-:-:S07]  /*93c0*/  IMAD.MOV.U32 R7, RZ, RZ, -0x1 ;  /* 0xffffffffff077424 */ /* 0x000fce00078e00ff */
[----:B------:R-:W-:Y:S05]  /*93d0*/  WARPSYNC.COLLECTIVE R7, `(.L_x_194) ;  /* 0x00000000070c7348 */ /* 0x000fea0003c00000 */
[----:B------:R-:W-:Y:S02]  /*93e0*/  ELECT P1, UR62, PT ;  /* 0x00000000003e782f */ /* 0x000fe40003820000 */
[----:B------:R-:W-:Y:S01]  /*93f0*/  MOV R7, UR62 ;  /* 0x0000003e00077c02 */ /* 0x000fe20008000f00 */
[----:B------:R-:W-:Y:S10]  /*9400*/  ENDCOLLECTIVE ;  /* 0x000000000000791b */ /* 0x000ff40003800000 */
.L_x_194:
[----:B------:R-:W-:Y:S05]  /*9410*/  BSYNC B0 ;  /* 0x0000000000007941 */ /* 0x000fea0003800000 */
.L_x_193:
[----:B------:R-:W-:Y:S01]  /*9420*/  PLOP3.LUT P0, PT, P1, PT, PT, 0x80, 0x0 ;  /* 0x000000000000781c */ /* 0x000fe20000f0f070 */
[----:B------:R-:W-:-:S12]  /*9430*/  BRA `(.L_x_195) ;  /* 0xfffffff800e87947 */ /* 0x000fd8000383ffff */
.L_x_186:
[----:B0-----:R0:W1:Y:S02]  /*9440*/  SYNCS.PHASECHK.TRANS64.TRYWAIT P0, [R4+URZ], R3 ;  /* 0x00000003040075a7 */ /* 0x001064000800017f */
[----:B-1----:R-:W-:Y:S05]  /*9450*/  @!P0 NANOSLEEP.SYNCS 0x989680 ;  /* 0x009896800000895d */ /* 0x002fea0003900000 */
[----:B------:R-:W1:Y:S02]  /*9460*/  @!P0 SYNCS.PHASECHK.TRANS64 P0, [R4+URZ], R3 ;  /* 0x00000003040085a7 */ /* 0x000e64000800007f */
[----:B-1----:R-:W-:Y:S05]  /*9470*/  @!P0 BRA `(.L_x_186) ;  /* 0xfffffffc00f08947 */ /* 0x002fea000383ffff */
[----:B------:R-:W-:Y:S05]  /*9480*/  BRA `(.L_x_196) ;  /* 0xfffffffc00287947 */ /* 0x000fea000383ffff */
.L_x_187:
[----:B0-----:R0:W1:Y:S02]  /*9490*/  SYNCS.PHASECHK.TRANS64.TRYWAIT P0, [R6+URZ], R5 ;  /* 0x00000005060075a7 */ /* 0x001064000800017f */
[----:B-1----:R-:W-:Y:S05]  /*94a0*/  @!P0 NANOSLEEP.SYNCS 0x989680 ;  /* 0x009896800000895d */ /* 0x002fea0003900000 */
[----:B------:R-:W1:Y:S02]  /*94b0*/  @!P0 SYNCS.PHASECHK.TRANS64 P0, [R6+URZ], R5 ;  /* 0x00000005060085a7 */ /* 0x000e64000800007f */
[----:B-1----:R-:W-:Y:S05]  /*94c0*/  @!P0 BRA `(.L_x_187) ;  /* 0xfffffffc00f08947 */ /* 0x002fea000383ffff */
[----:B------:R-:W-:Y:S05]  /*94d0*/  BRA `(.L_x_197) ;  /* 0xfffffffc00307947 */ /* 0x000fea000383ffff */
.L_x_198:
[----:B------:R-:W-:-:S00]  /*94e0*/  BRA `(.L_x_198) ;  /* 0xfffffffc00fc7947 */ /* 0x000fc0000383ffff */
[----:B------:R-:W-:-:S00]  /*94f0*/  NOP ;  /* 0x0000000000007918 */ /* 0x000fc00000000000 */
        /* <DEDUP_REMOVED lines=8> */
.L_x_199:


//--------------------- .nv.shared._ZN7cutlass13device_kernelINS_4gemm6kernel13GemmUniversalIN4cute5tupleIJiiiiEEENS1_10collective13CollectiveMmaINS1_37MainloopSm90TmaGmmaWarpSpecializedFP8ILi3ENS5_IJNS4_1CILi1EEESB_SB_EEENS1_35KernelTmaWarpSpecializedCooperativeEEENS5_IJNSA_ILi256EEENSA_ILi64EEENSA_ILi32EEEEEENS_12float_e5m2_tENS5_IJlSB_lEEESJ_SK_NS4_8TiledMMAINS4_8MMA_AtomIJNS4_4SM904GMMA30MMA_64x64x32_F32E5M2E5M2_SS_TNILNSO_7ScaleInE1ELSQ_1EEEEEENS4_6LayoutINS5_IJNSA_ILi2EEESB_SB_EEENS5_IJSB_NSA_ILi0EEESW_EEEEENS5_IJNS4_10UnderscoreESZ_SZ_EEEEENS4_13SM90_TMA_LOADENS4_14ComposedLayoutINS4_7SwizzleILi1ELi4ELi3EEENS4_18smem_ptr_flag_bitsILi8EEENST_INS5_IJNSA_ILi8EEESH_EEENS5_IJSH_SB_EEEEEEEvNS4_8identityES12_S1C_vS1D_EENS_8epilogue10collective6detail29Sm90TmaWarpSpecializedAdapterINS1G_15DefaultEpilogueISJ_SK_SK_NS1F_6thread17LinearCombinationISJ_Li1EffLNS1K_9ScaleType4KindE0ELNS_15FloatRoundStyleE2ESJ_EENS1_15EpilogueDefaultEEEEEvvEEEEvNT_6ParamsE --------------------------
	.section	.nv.shared._ZN7cutlass13device_kernelINS_4gemm6kernel13GemmUniversalIN4cute5tupleIJiiiiEEENS1_10collective13CollectiveMmaINS1_37MainloopSm90TmaGmmaWarpSpecializedFP8ILi3ENS5_IJNS4_1CILi1EEESB_SB_EEENS1_35KernelTmaWarpSpecializedCooperativeEEENS5_IJNSA_ILi256EEENSA_ILi64EEENSA_ILi32EEEEEENS_12float_e5m2_tENS5_IJlSB_lEEESJ_SK_NS4_8TiledMMAINS4_8MMA_AtomIJNS4_4SM904GMMA30MMA_64x64x32_F32E5M2E5M2_SS_TNILNSO_7ScaleInE1ELSQ_1EEEEEENS4_6LayoutINS5_IJNSA_ILi2EEESB_SB_EEENS5_IJSB_NSA_ILi0EEESW_EEEEENS5_IJNS4_10UnderscoreESZ_SZ_EEEEENS4_13SM90_TMA_LOADENS4_14ComposedLayoutINS4_7SwizzleILi1ELi4ELi3EEENS4_18smem_ptr_flag_bitsILi8EEENST_INS5_IJNSA_ILi8EEESH_EEENS5_IJSH_SB_EEEEEEEvNS4_8identityES12_S1C_vS1D_EENS_8epilogue10collective6detail29Sm90TmaWarpSpecializedAdapterINS1G_15DefaultEpilogueISJ_SK_SK_NS1F_6thread17LinearCombinationISJ_Li1EffLNS1K_9ScaleType4KindE0ELNS_15FloatRoundStyleE2ESJ_EENS1_15EpilogueDefaultEEEEEvvEEEEvNT_6ParamsE,"aw",@nobits
	.sectionflags	@""
	.align	16
	.zero		1024


//--------------------- .nv.shared.reserved.0     --------------------------
	.section	.nv.shared.reserved.0,"aw",@nobits
	.weak		__nv_reservedSMEM_offset_0_alias
	.size		__nv_reservedSMEM_offset_0_alias, 0, 0
	.other		__nv_reservedSMEM_offset_0_alias,@"STO_CUDA_RESERVED_SHARED STV_DEFAULT"
__nv_reservedSMEM_offset_0_alias:
	.zero		0


//--------------------- .nv.global                --------------------------
	.section	.nv.global,"aw",@nobits
.nv.global:
	.type		_ZN39_INTERNAL_7e8e42df_4_k_cu_1039efc6_46344cute1_E,@object
	.size		_ZN39_INTERNAL_7e8e42df_4_k_cu_1039efc6_46344cute1_E,(_ZN39_INTERNAL_7e8e42df_4_k_cu_1039efc6_46344cuda3std3__45__cpo6cbeginE - _ZN39_INTERNAL_7e8e42df_4_k_cu_1039efc6_46344cute1_E)
_ZN39_INTERNAL_7e8e42df_4_k_cu_1039efc6_46344cute1_E:
	.zero		1
	.type		_ZN39_INTERNAL_7e8e42df_4_k_cu_1039efc6_46344cuda3std3__45__cpo6cbeginE,@object
	.size		_ZN39_INTERNAL_7e8e42df_4_k_cu_1039efc6_46344cuda3std3__45__cpo6cbeginE,(_ZN39_INTERNAL_7e8e42df_4_k_cu_1039efc6_46344cuda3std3__48in_placeE - _ZN39_INTERNAL_7e8e42df_4_k_cu_1039efc6_46344cuda3std3__45__cpo6cbeginE)
_ZN39_INTERNAL_7e8e42df_4_k_cu_1039efc6_46344cuda3std3__45__cpo6cbeginE:
	.zero		1
	.type		_ZN39_INTERNAL_7e8e42df_4_k_cu_1039efc6_46344cuda3std3__48in_placeE,@object
	.size		_ZN39_INTERNAL_7e8e42df_4_k_cu_1039efc6_46344cuda3std3__48in_placeE,(_ZN39_INTERNAL_7e8e42df_4_k_cu_1039efc6_46344cuda3std6ranges3__45__cpo9iter_moveE - _ZN39_INTERNAL_7e8e42df_4_k_cu_1039efc6_46344cuda3std3__48in_placeE)
_ZN39_INTERNAL_7e8e42df_4_k_cu_1039efc6_46344cuda3std3__48in_placeE:
	.zero		1
	.type		_ZN39_INTERNAL_7e8e42df_4_k_cu_1039efc6_46344cuda3std6ranges3__45__cpo9iter_moveE,@object
	.size		_ZN39_INTERNAL_7e8e42df_4_k_cu_1039efc6_46344cuda3std6ranges3__45__cpo9iter_moveE,(_ZN39_INTERNAL_7e8e42df_4_k_cu_1039efc6_46344cuda3std3__45__cpo5beginE - _ZN39_INTERNAL_7e8e42df_4_k_cu_1039efc6_46344cuda3std6ranges3__45__cpo9iter_moveE)
_ZN39_INTERNAL_7e8e42df_4_k_cu_1039efc6_46344cuda3std6ranges3__45__cpo9iter_moveE:
	.zero		1
	.type		_ZN39_INTERNAL_7e8e42df_4_k_cu_1039efc6_46344cuda3std3__45__cpo5beginE,@object
	.size		_ZN39_INTERNAL_7e8e42df_4_k_cu_1039efc6_46344cuda3std3__45__cpo5beginE,(_ZN39_INTERNAL_7e8e42df_4_k_cu_1039efc6_46344cuda3std3__441_GLOBAL__N__7e8e42df_4_k_cu_1039efc6_46346ignoreE - _ZN39_INTERNAL_7e8e42df_4_k_cu_1039efc6_46344cuda3std3__45__cpo5beginE)
_ZN39_INTERNAL_7e8e42df_4_k_cu_1039efc6_46344cuda3std3__45__cpo5beginE:
	.zero		1
	.type		_ZN39_INTERNAL_7e8e42df_4_k_cu_1039efc6_46344cuda3std3__441_GLOBAL__N__7e8e42df_4_k_cu_1039efc6_46346ignoreE,@object
	.size		_ZN39_INTERNAL_7e8e42df_4_k_cu_1039efc6_46344cuda3std3__441_GLOBAL__N__7e8e42df_4_k_cu_1039efc6_46346ignoreE,(_ZN39_INTERNAL_7e8e42df_4_k_cu_1039efc6_46344cute7productE - _ZN39_INTERNAL_7e8e42df_4_k_cu_1039efc6_46344cuda3std3__441_GLOBAL__N__7e8e42df_4_k_cu_1039efc6_46346ignoreE)
_ZN39_INTERNAL_7e8e42df_4_k_cu_1039efc6_46344cuda3std3__441_GLOBAL__N__7e8e42df_4_k_cu_1039efc6_46346ignoreE:
	.zero		1
	.type		_ZN39_INTERNAL_7e8e42df_4_k_cu_1039efc6_46344cute7productE,@object
	.size		_ZN39_INTERNAL_7e8e42df_4_k_cu_1039efc6_46344cute7productE,(_ZN39_INTERNAL_7e8e42df_4_k_cu_1039efc6_46344cuda3std3__45__cpo3endE - _ZN39_INTERNAL_7e8e42df_4_k_cu_1039efc6_46344cute7productE)
_ZN39_INTERNAL_7e8e42df_4_k_cu_1039efc6_46344cute7productE:
	.zero		1
	.type		_ZN39_INTERNAL_7e8e42df_4_k_cu_1039efc6_46344cuda3std3__45__cpo3endE,@object
	.size		_ZN39_INTERNAL_7e8e42df_4_k_cu_1039efc6_46344cuda3std3__45__cpo3endE,(_ZN39_INTERNAL_7e8e42df_4_k_cu_1039efc6_46344cuda3std3__419piecewise_constructE - _ZN39_INTERNAL_7e8e42df_4_k_cu_1039efc6_46344cuda3std3__45__cpo3endE)
_ZN39_INTERNAL_7e8e42df_4_k_cu_1039efc6_46344cuda3std3__45__cpo3endE:
	.zero		1
	.type		_ZN39_INTERNAL_7e8e42df_4_k_cu_1039efc6_46344cuda3std3__419piecewise_constructE,@object
	.size		_ZN39_INTERNAL_7e8e42df_4_k_cu_1039efc6_46344cuda3std3__419piecewise_constructE,(_ZN39_INTERNAL_7e8e42df_4_k_cu_1039efc6_46344cuda3std3__45__cpo4cendE - _ZN39_INTERNAL_7e8e42df_4_k_cu_1039efc6_46344cuda3std3__419piecewise_constructE)
_ZN39_INTERNAL_7e8e42df_4_k_cu_1039efc6_46344cuda3std3__419piecewise_constructE:
	.zero		1
	.type		_ZN39_INTERNAL_7e8e42df_4_k_cu_1039efc6_46344cuda3std3__45__cpo4cendE,@object
	.size		_ZN39_INTERNAL_7e8e42df_4_k_cu_1039efc6_46344cuda3std3__45__cpo4cendE,(_ZN39_INTERNAL_7e8e42df_4_k_cu_1039efc6_46344cuda3std6ranges3__45__cpo4swapE - _ZN39_INTERNAL_7e8e42df_4_k_cu_1039efc6_46344cuda3std3__45__cpo4cendE)
_ZN39_INTERNAL_7e8e42df_4_k_cu_1039efc6_46344cuda3std3__45__cpo4cendE:
	.zero		1
	.type		_ZN39_INTERNAL_7e8e42df_4_k_cu_1039efc6_46344cuda3std6ranges3__45__cpo4swapE,@object
	.size		_ZN39_INTERNAL_7e8e42df_4_k_cu_1039efc6_46344cuda3std6ranges3__45__cpo4swapE,(.L_7 - _ZN39_INTERNAL_7e8e42df_4_k_cu_1039efc6_46344cuda3std6ranges3__45__cpo4swapE)
_ZN39_INTERNAL_7e8e42df_4_k_cu_1039efc6_46344cuda3std6ranges3__45__cpo4swapE:
	.zero		1
.L_7:


//--------------------- .nv.constant0._ZN7cutlass13device_kernelINS_4gemm6kernel13GemmUniversalIN4cute5tupleIJiiiiEEENS1_10collective13CollectiveMmaINS1_37MainloopSm90TmaGmmaWarpSpecializedFP8ILi3ENS5_IJNS4_1CILi1EEESB_SB_EEENS1_35KernelTmaWarpSpecializedCooperativeEEENS5_IJNSA_ILi256EEENSA_ILi64EEENSA_ILi32EEEEEENS_12float_e5m2_tENS5_IJlSB_lEEESJ_SK_NS4_8TiledMMAINS4_8MMA_AtomIJNS4_4SM904GMMA30MMA_64x64x32_F32E5M2E5M2_SS_TNILNSO_7ScaleInE1ELSQ_1EEEEEENS4_6LayoutINS5_IJNSA_ILi2EEESB_SB_EEENS5_IJSB_NSA_ILi0EEESW_EEEEENS5_IJNS4_10UnderscoreESZ_SZ_EEEEENS4_13SM90_TMA_LOADENS4_14ComposedLayoutINS4_7SwizzleILi1ELi4ELi3EEENS4_18smem_ptr_flag_bitsILi8EEENST_INS5_IJNSA_ILi8EEESH_EEENS5_IJSH_SB_EEEEEEEvNS4_8identityES12_S1C_vS1D_EENS_8epilogue10collective6detail29Sm90TmaWarpSpecializedAdapterINS1G_15DefaultEpilogueISJ_SK_SK_NS1F_6thread17LinearCombinationISJ_Li1EffLNS1K_9ScaleType4KindE0ELNS_15FloatRoundStyleE2ESJ_EENS1_15EpilogueDefaultEEEEEvvEEEEvNT_6ParamsE --------------------------
	.section	.nv.constant0._ZN7cutlass13device_kernelINS_4gemm6kernel13GemmUniversalIN4cute5tupleIJiiiiEEENS1_10collective13CollectiveMmaINS1_37MainloopSm90TmaGmmaWarpSpecializedFP8ILi3ENS5_IJNS4_1CILi1EEESB_SB_EEENS1_35KernelTmaWarpSpecializedCooperativeEEENS5_IJNSA_ILi256EEENSA_ILi64EEENSA_ILi32EEEEEENS_12float_e5m2_tENS5_IJlSB_lEEESJ_SK_NS4_8TiledMMAINS4_8MMA_AtomIJNS4_4SM904GMMA30MMA_64x64x32_F32E5M2E5M2_SS_TNILNSO_7ScaleInE1ELSQ_1EEEEEENS4_6LayoutINS5_IJNSA_ILi2EEESB_SB_EEENS5_IJSB_NSA_ILi0EEESW_EEEEENS5_IJNS4_10UnderscoreESZ_SZ_EEEEENS4_13SM90_TMA_LOADENS4_14ComposedLayoutINS4_7SwizzleILi1ELi4ELi3EEENS4_18smem_ptr_flag_bitsILi8EEENST_INS5_IJNSA_ILi8EEESH_EEENS5_IJSH_SB_EEEEEEEvNS4_8identityES12_S1C_vS1D_EENS_8epilogue10collective6detail29Sm90TmaWarpSpecializedAdapterINS1G_15DefaultEpilogueISJ_SK_SK_NS1F_6thread17LinearCombinationISJ_Li1EffLNS1K_9ScaleType4KindE0ELNS_15FloatRoundStyleE2ESJ_EENS1_15EpilogueDefaultEEEEEvvEEEEvNT_6ParamsE,"a",@progbits
	.sectionflags	@""
	.align	4
.nv.constant0._ZN7cutlass13device_kernelINS_4gemm6kernel13GemmUniversalIN4cute5tupleIJiiiiEEENS1_10collective13CollectiveMmaINS1_37MainloopSm90TmaGmmaWarpSpecializedFP8ILi3ENS5_IJNS4_1CILi1EEESB_SB_EEENS1_35KernelTmaWarpSpecializedCooperativeEEENS5_IJNSA_ILi256EEENSA_ILi64EEENSA_ILi32EEEEEENS_12float_e5m2_tENS5_IJlSB_lEEESJ_SK_NS4_8TiledMMAINS4_8MMA_AtomIJNS4_4SM904GMMA30MMA_64x64x32_F32E5M2E5M2_SS_TNILNSO_7ScaleInE1ELSQ_1EEEEEENS4_6LayoutINS5_IJNSA_ILi2EEESB_SB_EEENS5_IJSB_NSA_ILi0EEESW_EEEEENS5_IJNS4_10UnderscoreESZ_SZ_EEEEENS4_13SM90_TMA_LOADENS4_14ComposedLayoutINS4_7SwizzleILi1ELi4ELi3EEENS4_18smem_ptr_flag_bitsILi8EEENST_INS5_IJNSA_ILi8EEESH_EEENS5_IJSH_SB_EEEEEEEvNS4_8identityES12_S1C_vS1D_EENS_8epilogue10collective6detail29Sm90TmaWarpSpecializedAdapterINS1G_15DefaultEpilogueISJ_SK_SK_NS1F_6thread17LinearCombinationISJ_Li1EffLNS1K_9ScaleType4KindE0ELNS_15FloatRoundStyleE2ESJ_EENS1_15EpilogueDefaultEEEEEvvEEEEvNT_6ParamsE:
	.zero		1664


//--------------------- SYMBOLS --------------------------

	.type		.nv.reservedSmem.offset0,@object
	.size		.nv.reservedSmem.offset0,0x4
